def attn_fwd(
    Q,
    K,
    V,
    Out,
    Lse,
    sm_scale,
    stride_qz,
    stride_qh,
    stride_qm,
    stride_qk,
    stride_kz,
    stride_kh,
    stride_kn,
    stride_kk,
    stride_vz,
    stride_vh,
    stride_vn,
    stride_vk,
    stride_oz,
    stride_oh,
    stride_om,
    stride_ok,
    seqlen_q,
    seqlen_k,
    BLOCK_M: tl.constexpr,
    BLOCK_N: tl.constexpr,
    HEAD_DIM: tl.constexpr,
    CAUSAL: tl.constexpr,
):
    start_m = tl.program_id(0)
    off_hz = tl.program_id(1)
    q_off = off_hz * stride_qh
    k_off = off_hz * stride_kh
    v_off = off_hz * stride_vh
    offs_m = start_m * BLOCK_M + tl.arange(0, BLOCK_M)
    offs_d = tl.arange(0, HEAD_DIM)
    offs_n = tl.arange(0, BLOCK_N)
    q_ptrs = Q + q_off + offs_m[:, None] * stride_qm + offs_d[None, :] * stride_qk
    k_ptrs = K + k_off + offs_d[:, None] * stride_kk + offs_n[None, :] * stride_kn
    v_ptrs = V + v_off + offs_n[:, None] * stride_vn + offs_d[None, :] * stride_vk
    m_i = tl.full([BLOCK_M], float("-inf"), dtype=tl.float32)
    l_i = tl.zeros([BLOCK_M], dtype=tl.float32) + 1.0
    acc = tl.zeros([BLOCK_M, HEAD_DIM], dtype=tl.float32)
    q = tl.load(q_ptrs)
    acc, l_i, m_i = _attn_fwd_inner(
        acc,
        l_i,
        m_i,
        q,
        k_ptrs,
        v_ptrs,
        sm_scale,
        stride_kn,
        stride_vn,
        start_m,
        seqlen_k,
        BLOCK_M,
        BLOCK_N,
        HEAD_DIM,
        CAUSAL,
    )
    acc = acc / l_i[:, None]
    lse = m_i + tl.math.log2(l_i) / 1.4426950408889634
    o_ptrs = (
        Out
        + off_hz * stride_oh
        + offs_m[:, None] * stride_om
        + offs_d[None, :] * stride_ok
    )
    tl.store(o_ptrs, acc.to(Out.dtype.element_ty))
    tl.store(Lse + off_hz * seqlen_q + offs_m, lse)

# config = {"BLOCK_M": 128, "BLOCK_N": 64, "HEAD_DIM": 32, "arch": "sm_100", "causal": true, "dtype": "fp16", "num_stages": 4, "num_warps": 4}
# arch = sm_100


// ===== COMPILED SASS (sm_100a) =====

	.target	sm_100a

	.elftype	@"ET_EXEC"


//--------------------- .note.nv.tkinfo           --------------------------
	.section	.note.nv.tkinfo,"",@"SHT_NOTE"
	.sectionflags	@"SHF_NOTE_NV_TKINFO"
	.tkinfo
        /*0018*/ 	.word	0x00000081
        /*0030*/ 	.string	""
        /*0030*/ 	.string	"ptxas-blackwell"
        /*0030*/ 	.string	"Cuda compilation tools, release 12.9, V12.9.86"
        /*0030*/ 	.string	"Build cuda_12.9.r12.9/compiler.36037853_0"
        /*0030*/ 	.string	"-v  -suppress-debug-info  -lineinfo  -arch sm_100a "



//--------------------- .note.nv.cuver            --------------------------
	.section	.note.nv.cuver,"",@"SHT_NOTE"
	.sectionflags	@"SHF_NOTE_NV_CUVER"
        /*0018*/ 	.short	0x0001
        /*001a*/ 	.short	0x0064
        /*001c*/ 	.short	0x0001
        /*001e*/ 	.short	0x0000
        /*0020*/ 	.short	0x0001
        /*0022*/ 	.short	0x0000


//--------------------- .nv.info                  --------------------------
	.section	.nv.info,"",@"SHT_CUDA_INFO"
	.align	4


	//----- nvinfo : EIATTR_REGCOUNT
	.align		4
        /*0000*/ 	.byte	0x04, 0x2f
        /*0002*/ 	.short	(.L_5 - .L_4)
	.align		4
.L_4:
        /*0004*/ 	.word	index@(attn_fwd)
        /*0008*/ 	.word	0x000000e8


	//----- nvinfo : EIATTR_FRAME_SIZE
	.align		4
.L_5:
        /*000c*/ 	.byte	0x04, 0x11
        /*000e*/ 	.short	(.L_7 - .L_6)
	.align		4
.L_6:
        /*0010*/ 	.word	index@($__internal_2_$__cuda_sm10x_tcgen05_guardrail_trap_unallocated_columns_being_dealloced)
        /*0014*/ 	.word	0x00000000


	//----- nvinfo : EIATTR_FRAME_SIZE
	.align		4
.L_7:
        /*0018*/ 	.byte	0x04, 0x11
        /*001a*/ 	.short	(.L_9 - .L_8)
	.align		4
.L_8:
        /*001c*/ 	.word	index@($__internal_1_$__cuda_sm10x_tcgen05_guardrail_trap_phase_invalid_during_alloc)
        /*0020*/ 	.word	0x00000000


	//----- nvinfo : EIATTR_FRAME_SIZE
	.align		4
.L_9:
        /*0024*/ 	.byte	0x04, 0x11
        /*0026*/ 	.short	(.L_11 - .L_10)
	.align		4
.L_10:
        /*0028*/ 	.word	index@($__internal_0_$__cuda_sm10x_tcgen05_guardrail_trap_col_being_dealloced_not_returned_by_alloc)
        /*002c*/ 	.word	0x00000000


	//----- nvinfo : EIATTR_FRAME_SIZE
	.align		4
.L_11:
        /*0030*/ 	.byte	0x04, 0x11
        /*0032*/ 	.short	(.L_13 - .L_12)
	.align		4
.L_12:
        /*0034*/ 	.word	index@(attn_fwd)
        /*0038*/ 	.word	0x00000000


	//----- nvinfo : EIATTR_MIN_STACK_SIZE
	.align		4
.L_13:
        /*003c*/ 	.byte	0x04, 0x12
        /*003e*/ 	.short	(.L_15 - .L_14)
	.align		4
.L_14:
        /*0040*/ 	.word	index@(attn_fwd)
        /*0044*/ 	.word	0x00000000
.L_15:


//--------------------- .nv.info.attn_fwd         --------------------------
	.section	.nv.info.attn_fwd,"",@"SHT_CUDA_INFO"
	.sectionflags	@""
	.align	4


	//----- nvinfo : EIATTR_CUDA_API_VERSION
	.align		4
        /*0000*/ 	.byte	0x04, 0x37
        /*0002*/ 	.short	(.L_17 - .L_16)
.L_16:
        /*0004*/ 	.word	0x00000081


	//----- nvinfo : EIATTR_KPARAM_INFO
	.align		4
.L_17:
        /*0008*/ 	.byte	0x04, 0x17
        /*000a*/ 	.short	(.L_19 - .L_18)
.L_18:
        /*000c*/ 	.word	0x00000000
        /*0010*/ 	.short	0x0019
        /*0012*/ 	.short	0x0080
        /*0014*/ 	.byte	0x00, 0xf4, 0x21, 0x00


	//----- nvinfo : EIATTR_KPARAM_INFO
	.align		4
.L_19:
        /*0018*/ 	.byte	0x04, 0x17
        /*001a*/ 	.short	(.L_21 - .L_20)
.L_20:
        /*001c*/ 	.word	0x00000000
        /*0020*/ 	.short	0x0018
        /*0022*/ 	.short	0x0078
        /*0024*/ 	.byte	0x00, 0xf4, 0x21, 0x00


	//----- nvinfo : EIATTR_KPARAM_INFO
	.align		4
.L_21:
        /*0028*/ 	.byte	0x04, 0x17
        /*002a*/ 	.short	(.L_23 - .L_22)
.L_22:
        /*002c*/ 	.word	0x00000000
        /*0030*/ 	.short	0x0017
        /*0032*/ 	.short	0x0070
        /*0034*/ 	.byte	0x00, 0xf0, 0x11, 0x00


	//----- nvinfo : EIATTR_KPARAM_INFO
	.align		4
.L_23:
        /*0038*/ 	.byte	0x04, 0x17
        /*003a*/ 	.short	(.L_25 - .L_24)
.L_24:
        /*003c*/ 	.word	0x00000000
        /*0040*/ 	.short	0x0016
        /*0042*/ 	.short	0x006c
        /*0044*/ 	.byte	0x00, 0xf0, 0x11, 0x00


	//----- nvinfo : EIATTR_KPARAM_INFO
	.align		4
.L_25:
        /*0048*/ 	.byte	0x04, 0x17
        /*004a*/ 	.short	(.L_27 - .L_26)
.L_26:
        /*004c*/ 	.word	0x00000000
        /*0050*/ 	.short	0x0015
        /*0052*/ 	.short	0x0068
        /*0054*/ 	.byte	0x00, 0xf0, 0x11, 0x00


	//----- nvinfo : EIATTR_KPARAM_INFO
	.align		4
.L_27:
        /*0058*/ 	.byte	0x04, 0x17
        /*005a*/ 	.short	(.L_29 - .L_28)
.L_28:
        /*005c*/ 	.word	0x00000000
        /*0060*/ 	.short	0x0014
        /*0062*/ 	.short	0x0064
        /*0064*/ 	.byte	0x00, 0xf0, 0x11, 0x00


	//----- nvinfo : EIATTR_KPARAM_INFO
	.align		4
.L_29:
        /*0068*/ 	.byte	0x04, 0x17
        /*006a*/ 	.short	(.L_31 - .L_30)
.L_30:
        /*006c*/ 	.word	0x00000000
        /*0070*/ 	.short	0x0013
        /*0072*/ 	.short	0x0060
        /*0074*/ 	.byte	0x00, 0xf0, 0x11, 0x00


	//----- nvinfo : EIATTR_KPARAM_INFO
	.align		4
.L_31:
        /*0078*/ 	.byte	0x04, 0x17
        /*007a*/ 	.short	(.L_33 - .L_32)
.L_32:
        /*007c*/ 	.word	0x00000000
        /*0080*/ 	.short	0x0012
        /*0082*/ 	.short	0x005c
        /*0084*/ 	.byte	0x00, 0xf0, 0x11, 0x00


	//----- nvinfo : EIATTR_KPARAM_INFO
	.align		4
.L_33:
        /*0088*/ 	.byte	0x04, 0x17
        /*008a*/ 	.short	(.L_35 - .L_34)
.L_34:
        /*008c*/ 	.word	0x00000000
        /*0090*/ 	.short	0x0011
        /*0092*/ 	.short	0x0058
        /*0094*/ 	.byte	0x00, 0xf0, 0x11, 0x00


	//----- nvinfo : EIATTR_KPARAM_INFO
	.align		4
.L_35:
        /*0098*/ 	.byte	0x04, 0x17
        /*009a*/ 	.short	(.L_37 - .L_36)
.L_36:
        /*009c*/ 	.word	0x00000000
        /*00a0*/ 	.short	0x0010
        /*00a2*/ 	.short	0x0054
        /*00a4*/ 	.byte	0x00, 0xf0, 0x11, 0x00


	//----- nvinfo : EIATTR_KPARAM_INFO
	.align		4
.L_37:
        /*00a8*/ 	.byte	0x04, 0x17
        /*00aa*/ 	.short	(.L_39 - .L_38)
.L_38:
        /*00ac*/ 	.word	0x00000000
        /*00b0*/ 	.short	0x000f
        /*00b2*/ 	.short	0x0050
        /*00b4*/ 	.byte	0x00, 0xf0, 0x11, 0x00


	//----- nvinfo : EIATTR_KPARAM_INFO
	.align		4
.L_39:
        /*00b8*/ 	.byte	0x04, 0x17
        /*00ba*/ 	.short	(.L_41 - .L_40)
.L_40:
        /*00bc*/ 	.word	0x00000000
        /*00c0*/ 	.short	0x000e
        /*00c2*/ 	.short	0x004c
        /*00c4*/ 	.byte	0x00, 0xf0, 0x11, 0x00


	//----- nvinfo : EIATTR_KPARAM_INFO
	.align		4
.L_41:
        /*00c8*/ 	.byte	0x04, 0x17
        /*00ca*/ 	.short	(.L_43 - .L_42)
.L_42:
        /*00cc*/ 	.word	0x00000000
        /*00d0*/ 	.short	0x000d
        /*00d2*/ 	.short	0x0048
        /*00d4*/ 	.byte	0x00, 0xf0, 0x11, 0x00


	//----- nvinfo : EIATTR_KPARAM_INFO
	.align		4
.L_43:
        /*00d8*/ 	.byte	0x04, 0x17
        /*00da*/ 	.short	(.L_45 - .L_44)
.L_44:
        /*00dc*/ 	.word	0x00000000
        /*00e0*/ 	.short	0x000c
        /*00e2*/ 	.short	0x0044
        /*00e4*/ 	.byte	0x00, 0xf0, 0x11, 0x00


	//----- nvinfo : EIATTR_KPARAM_INFO
	.align		4
.L_45:
        /*00e8*/ 	.byte	0x04, 0x17
        /*00ea*/ 	.short	(.L_47 - .L_46)
.L_46:
        /*00ec*/ 	.word	0x00000000
        /*00f0*/ 	.short	0x000b
        /*00f2*/ 	.short	0x0040
        /*00f4*/ 	.byte	0x00, 0xf0, 0x11, 0x00


	//----- nvinfo : EIATTR_KPARAM_INFO
	.align		4
.L_47:
        /*00f8*/ 	.byte	0x04, 0x17
        /*00fa*/ 	.short	(.L_49 - .L_48)
.L_48:
        /*00fc*/ 	.word	0x00000000
        /*0100*/ 	.short	0x000a
        /*0102*/ 	.short	0x003c
        /*0104*/ 	.byte	0x00, 0xf0, 0x11, 0x00


	//----- nvinfo : EIATTR_KPARAM_INFO
	.align		4
.L_49:
        /*0108*/ 	.byte	0x04, 0x17
        /*010a*/ 	.short	(.L_51 - .L_50)
.L_50:
        /*010c*/ 	.word	0x00000000
        /*0110*/ 	.short	0x0009
        /*0112*/ 	.short	0x0038
        /*0114*/ 	.byte	0x00, 0xf0, 0x11, 0x00


	//----- nvinfo : EIATTR_KPARAM_INFO
	.align		4
.L_51:
        /*0118*/ 	.byte	0x04, 0x17
        /*011a*/ 	.short	(.L_53 - .L_52)
.L_52:
        /*011c*/ 	.word	0x00000000
        /*0120*/ 	.short	0x0008
        /*0122*/ 	.short	0x0034
        /*0124*/ 	.byte	0x00, 0xf0, 0x11, 0x00


	//----- nvinfo : EIATTR_KPARAM_INFO
	.align		4
.L_53:
        /*0128*/ 	.byte	0x04, 0x17
        /*012a*/ 	.short	(.L_55 - .L_54)
.L_54:
        /*012c*/ 	.word	0x00000000
        /*0130*/ 	.short	0x0007
        /*0132*/ 	.short	0x0030
        /*0134*/ 	.byte	0x00, 0xf0, 0x11, 0x00


	//----- nvinfo : EIATTR_KPARAM_INFO
	.align		4
.L_55:
        /*0138*/ 	.byte	0x04, 0x17
        /*013a*/ 	.short	(.L_57 - .L_56)
.L_56:
        /*013c*/ 	.word	0x00000000
        /*0140*/ 	.short	0x0006
        /*0142*/ 	.short	0x002c
        /*0144*/ 	.byte	0x00, 0xf0, 0x11, 0x00


	//----- nvinfo : EIATTR_KPARAM_INFO
	.align		4
.L_57:
        /*0148*/ 	.byte	0x04, 0x17
        /*014a*/ 	.short	(.L_59 - .L_58)
.L_58:
        /*014c*/ 	.word	0x00000000
        /*0150*/ 	.short	0x0005
        /*0152*/ 	.short	0x0028
        /*0154*/ 	.byte	0x00, 0xf0, 0x11, 0x00


	//----- nvinfo : EIATTR_KPARAM_INFO
	.align		4
.L_59:
        /*0158*/ 	.byte	0x04, 0x17
        /*015a*/ 	.short	(.L_61 - .L_60)
.L_60:
        /*015c*/ 	.word	0x00000000
        /*0160*/ 	.short	0x0004
        /*0162*/ 	.short	0x0020
        /*0164*/ 	.byte	0x00, 0xf4, 0x21, 0x00


	//----- nvinfo : EIATTR_KPARAM_INFO
	.align		4
.L_61:
        /*0168*/ 	.byte	0x04, 0x17
        /*016a*/ 	.short	(.L_63 - .L_62)
.L_62:
        /*016c*/ 	.word	0x00000000
        /*0170*/ 	.short	0x0003
        /*0172*/ 	.short	0x0018
        /*0174*/ 	.byte	0x00, 0xf4, 0x21, 0x00


	//----- nvinfo : EIATTR_KPARAM_INFO
	.align		4
.L_63:
        /*0178*/ 	.byte	0x04, 0x17
        /*017a*/ 	.short	(.L_65 - .L_64)
.L_64:
        /*017c*/ 	.word	0x00000000
        /*0180*/ 	.short	0x0002
        /*0182*/ 	.short	0x0010
        /*0184*/ 	.byte	0x00, 0xf4, 0x21, 0x00


	//----- nvinfo : EIATTR_KPARAM_INFO
	.align		4
.L_65:
        /*0188*/ 	.byte	0x04, 0x17
        /*018a*/ 	.short	(.L_67 - .L_66)
.L_66:
        /*018c*/ 	.word	0x00000000
        /*0190*/ 	.short	0x0001
        /*0192*/ 	.short	0x0008
        /*0194*/ 	.byte	0x00, 0xf4, 0x21, 0x00


	//----- nvinfo : EIATTR_KPARAM_INFO
	.align		4
.L_67:
        /*0198*/ 	.byte	0x04, 0x17
        /*019a*/ 	.short	(.L_69 - .L_68)
.L_68:
        /*019c*/ 	.word	0x00000000
        /*01a0*/ 	.short	0x0000
        /*01a2*/ 	.short	0x0000
        /*01a4*/ 	.byte	0x00, 0xf4, 0x21, 0x00


	//----- nvinfo : EIATTR_AT_ENTRY_FRAGMENTS
	.align		4
.L_69:
        /*01a8*/ 	.byte	0x04, 0x4f
        /*01aa*/ 	.short	(.L_71 - .L_70)


	//   ....[0]....
.L_70:
        /*01ac*/ 	.word	0x00000004


	//----- nvinfo : EIATTR_RESERVED_SMEM_USED
	.align		4
.L_71:
        /*01b0*/ 	.byte	0x01, 0x41
	.zero		2


	//----- nvinfo : EIATTR_SPARSE_MMA_MASK
	.align		4
        /*01b4*/ 	.byte	0x03, 0x50
        /*01b6*/ 	.short	0x0000


	//----- nvinfo : EIATTR_TCGEN05_1CTA_USED
	.align		4
        /*01b8*/ 	.byte	0x01, 0x51
	.zero		2


	//----- nvinfo : EIATTR_MAXREG_COUNT
	.align		4
        /*01bc*/ 	.byte	0x03, 0x1b
        /*01be*/ 	.short	0x00ff


	//----- nvinfo : EIATTR_NUM_BARRIERS
	.align		4
        /*01c0*/ 	.byte	0x02, 0x4c
        /*01c2*/ 	.byte	0x01
	.zero		1


	//----- nvinfo : EIATTR_INT_WARP_WIDE_INSTR_OFFSETS
	.align		4
        /*01c4*/ 	.byte	0x04, 0x31
        /*01c6*/ 	.short	(.L_73 - .L_72)


	//   ....[0]....
.L_72:
        /*01c8*/ 	.word	0x00001340


	//   ....[1]....
        /*01cc*/ 	.word	0x00001350


	//   ....[2]....
        /*01d0*/ 	.word	0x000017b0


	//   ....[3]....
        /*01d4*/ 	.word	0x00001890


	//   ....[4]....
        /*01d8*/ 	.word	0x000057d0


	//   ....[5]....
        /*01dc*/ 	.word	0x0000a770


	//   ....[6]....
        /*01e0*/ 	.word	0x0000a7c0


	//----- nvinfo : EIATTR_COOP_GROUP_MASK_REGIDS
	.align		4
.L_73:
        /*01e4*/ 	.byte	0x04, 0x29
        /*01e6*/ 	.short	(.L_75 - .L_74)


	//   ....[0]....
.L_74:
        /*01e8*/ 	.word	0xffffffff


	//   ....[1]....
        /*01ec*/ 	.word	0xffffffff


	//   ....[2]....
        /*01f0*/ 	.word	0xffffffff


	//   ....[3]....
        /*01f4*/ 	.word	0xffffffff


	//----- nvinfo : EIATTR_COOP_GROUP_INSTR_OFFSETS
	.align		4
.L_75:
        /*01f8*/ 	.byte	0x04, 0x28
        /*01fa*/ 	.short	(.L_77 - .L_76)


	//   ....[0]....
.L_76:
        /*01fc*/ 	.word	0x00000050


	//   ....[1]....
        /*0200*/ 	.word	0x00000310


	//   ....[2]....
        /*0204*/ 	.word	0x0000a600


	//   ....[3]....
        /*0208*/ 	.word	0x0000a870


	//----- nvinfo : EIATTR_VRC_CTA_INIT_COUNT
	.align		4
.L_77:
        /*020c*/ 	.byte	0x02, 0x4a
        /*020e*/ 	.byte	0x80
	.zero		1


	//----- nvinfo : EIATTR_MBARRIER_INSTR_OFFSETS
	.align		4
        /*0210*/ 	.byte	0x04, 0x39
        /*0212*/ 	.short	(.L_79 - .L_78)


	//   ....[0]....
.L_78:
        /*0214*/ 	.word	0x00001680
        /*0218*/ 	.word	0x000000ff
        /*021c*/ 	.word	0x00005000
        /*0220*/ 	.short	0x0100
        /*0222*/ 	.byte	0x09
	.zero		1


	//   ....[1]....
        /*0224*/ 	.word	0x00001880
        /*0228*/ 	.word	0x000000ff
        /*022c*/ 	.word	0x00005008
        /*0230*/ 	.short	0x0100
        /*0232*/ 	.byte	0x09
	.zero		1


	//   ....[2]....
        /*0234*/ 	.word	0x000019d0
        /*0238*/ 	.word	0x000000ff
        /*023c*/ 	.word	0x00003000
        /*0240*/ 	.short	0x0100
        /*0242*/ 	.byte	0x09
	.zero		1


	//   ....[3]....
        /*0244*/ 	.word	0x00001bb0
        /*0248*/ 	.word	0x000000ff
        /*024c*/ 	.word	0x00003000
        /*0250*/ 	.short	0x010a
        /*0252*/ 	.byte	0x09
	.zero		1


	//   ....[4]....
        /*0254*/ 	.word	0x00001ca0
        /*0258*/ 	.word	0x000000ff
        /*025c*/ 	.word	0x00003000
        /*0260*/ 	.short	0x0108
        /*0262*/ 	.byte	0x09
	.zero		1


	//   ....[5]....
        /*0264*/ 	.word	0x00005a00
        /*0268*/ 	.word	0x000000ff
        /*026c*/ 	.word	0x00005010
        /*0270*/ 	.short	0x0100
        /*0272*/ 	.byte	0x09
	.zero		1


	//   ....[6]....
        /*0274*/ 	.word	0x00005d30
        /*0278*/ 	.word	0x000000ff
        /*027c*/ 	.word	0x00005010
        /*0280*/ 	.short	0x010a
        /*0282*/ 	.byte	0x09
	.zero		1


	//   ....[7]....
        /*0284*/ 	.word	0x00006090
        /*0288*/ 	.word	0x000000ff
        /*028c*/ 	.word	0x00005010
        /*0290*/ 	.short	0x0108
        /*0292*/ 	.byte	0x09
	.zero		1


	//   ....[8]....
        /*0294*/ 	.word	0x00007610
        /*0298*/ 	.word	0x000000ff
        /*029c*/ 	.word	0x00000000
        /*02a0*/ 	.short	0x010a
        /*02a2*/ 	.byte	0x1b
	.zero		1


	//   ....[9]....
        /*02a4*/ 	.word	0x00009110
        /*02a8*/ 	.word	0x000000ff
        /*02ac*/ 	.word	0x00000000
        /*02b0*/ 	.short	0x010a
        /*02b2*/ 	.byte	0x1b
	.zero		1


	//   ....[10]....
        /*02b4*/ 	.word	0x00009260
        /*02b8*/ 	.word	0x000000ff
        /*02bc*/ 	.word	0x00005000
        /*02c0*/ 	.short	0x0108
        /*02c2*/ 	.byte	0x09
	.zero		1


	//   ....[11]....
        /*02c4*/ 	.word	0x000093c0
        /*02c8*/ 	.word	0x000000ff
        /*02cc*/ 	.word	0x00005008
        /*02d0*/ 	.short	0x0108
        /*02d2*/ 	.byte	0x09
	.zero		1


	//   ....[12]....
        /*02d4*/ 	.word	0x0000a890
        /*02d8*/ 	.word	0x000000ff
        /*02dc*/ 	.word	0x00003000
        /*02e0*/ 	.short	0x010a
        /*02e2*/ 	.byte	0x09
	.zero		1


	//   ....[13]....
        /*02e4*/ 	.word	0x0000a8c0
        /*02e8*/ 	.word	0x000000ff
        /*02ec*/ 	.word	0x00005010
        /*02f0*/ 	.short	0x010a
        /*02f2*/ 	.byte	0x09
	.zero		1


	//   ....[14]....
        /*02f4*/ 	.word	0x0000a8f0
        /*02f8*/ 	.word	0x000000ff
        /*02fc*/ 	.word	0x00000000
        /*0300*/ 	.short	0x010a
        /*0302*/ 	.byte	0x1b
	.zero		1


	//   ....[15]....
        /*0304*/ 	.word	0x0000a920
        /*0308*/ 	.word	0x000000ff
        /*030c*/ 	.word	0x00000000
        /*0310*/ 	.short	0x010a
        /*0312*/ 	.byte	0x1b
	.zero		1


	//----- nvinfo : EIATTR_NUM_MBARRIERS
	.align		4
.L_79:
        /*0314*/ 	.byte	0x03, 0x38
        /*0316*/ 	.short	0xffff


	//----- nvinfo : EIATTR_EXIT_INSTR_OFFSETS
	.align		4
        /*0318*/ 	.byte	0x04, 0x1c
        /*031a*/ 	.short	(.L_81 - .L_80)


	//   ....[0]....
.L_80:
        /*031c*/ 	.word	0x0000a880


	//----- nvinfo : EIATTR_REQNTID
	.align		4
.L_81:
        /*0320*/ 	.byte	0x04, 0x10
        /*0322*/ 	.short	(.L_83 - .L_82)
.L_82:
        /*0324*/ 	.word	0x00000080
        /*0328*/ 	.word	0x00000001
        /*032c*/ 	.word	0x00000001


	//----- nvinfo : EIATTR_CRS_STACK_SIZE
	.align		4
.L_83:
        /*0330*/ 	.byte	0x04, 0x1e
        /*0332*/ 	.short	(.L_85 - .L_84)
.L_84:
        /*0334*/ 	.word	0x00000000


	//----- nvinfo : EIATTR_CBANK_PARAM_SIZE
	.align		4
.L_85:
        /*0338*/ 	.byte	0x03, 0x19
        /*033a*/ 	.short	0x0088


	//----- nvinfo : EIATTR_PARAM_CBANK
	.align		4
        /*033c*/ 	.byte	0x04, 0x0a
        /*033e*/ 	.short	(.L_87 - .L_86)
	.align		4
.L_86:
        /*0340*/ 	.word	index@(.nv.constant0.attn_fwd)
        /*0344*/ 	.short	0x0380
        /*0346*/ 	.short	0x0088


	//----- nvinfo : EIATTR_SW_WAR
	.align		4
.L_87:
        /*0348*/ 	.byte	0x04, 0x36
        /*034a*/ 	.short	(.L_89 - .L_88)
.L_88:
        /*034c*/ 	.word	0x00000008
.L_89:


//--------------------- .nv.compat                --------------------------
	.section	.nv.compat,"",@"SHT_CUDA_COMPAT_INFO"
	.align	4
        /*0000*/ 	.byte	0x02, 0x02, 0x02, 0x00, 0x02, 0x05, 0x05, 0x00, 0x02, 0x03, 0x00, 0x00, 0x02, 0x06, 0x01, 0x00


//--------------------- .nv.callgraph             --------------------------
	.section	.nv.callgraph,"",@"SHT_CUDA_CALLGRAPH"
	.align	4
	.sectionentsize	8
	.align		4
        /*0000*/ 	.word	0x00000000
	.align		4
        /*0004*/ 	.word	0xffffffff
	.align		4
        /*0008*/ 	.word	0x00000000
	.align		4
        /*000c*/ 	.word	0xfffffffe
	.align		4
        /*0010*/ 	.word	0x00000000
	.align		4
        /*0014*/ 	.word	0xfffffffd
	.align		4
        /*0018*/ 	.word	0x00000000
	.align		4
        /*001c*/ 	.word	0xfffffffc


//--------------------- .nv.constant4             --------------------------
	.section	.nv.constant4,"a",@progbits
	.align	8
	.align		8
.nv.constant4:
        /*0000*/ 	.dword	_$_str


//--------------------- .text.attn_fwd            --------------------------
	.section	.text.attn_fwd,"ax",@progbits
	.align	128
        .global         attn_fwd
        .type           attn_fwd,@function
        .size           attn_fwd,(.L_x_31 - attn_fwd)
        .other          attn_fwd,@"STO_CUDA_ENTRY STV_DEFAULT"
attn_fwd:
.text.attn_fwd:
[----:B------:R-:W0:Y:S01]  /*0000*/  LDC R1, c[0x0][0x37c] ;  /* 0x0000df00ff017b82 */ /* 0x000e220000000800 */
[----:B------:R-:W1:Y:S02]  /*0010*/  S2R R90, SR_TID.X ;  /* 0x00000000005a7919 */ /* 0x000e640000002100 */
[----:B-1----:R-:W-:-:S13]  /*0020*/  ISETP.GE.U32.AND P4, PT, R90, 0x20, PT ;  /* 0x000000205a00780c */ /* 0x002fda0003f86070 */
[----:B------:R-:W-:Y:S05]  /*0030*/  @P4 BRA `(.L_x_0) ;  /* 0x0000000000b84947 */ /* 0x000fea0003800000 */
[----:B------:R-:W1:Y:S01]  /*0040*/  S2UR UR6, SR_CgaCtaId ;  /* 0x00000000000679c3 */ /* 0x000e620000008800 */
[----:B------:R-:W-:Y:S01]  /*0050*/  NOP ;  /* 0x0000000000007918 */ /* 0x000fe20000000000 */
[----:B------:R-:W-:Y:S02]  /*0060*/  UMOV UR4, 0x40 ;  /* 0x0000004000047882 */ /* 0x000fe40000000000 */
[----:B-1----:R-:W-:-:S09]  /*0070*/  ULEA UR4, UR6, UR4, 0x18 ;  /* 0x0000000406047291 */ /* 0x002fd2000f8ec0ff */
[----:B------:R-:W1:Y:S01]  /*0080*/  LDS.U8 R0, [UR4] ;  /* 0x00000004ff007984 */ /* 0x000e620008000000 */
[----:B------:R-:W-:Y:S02]  /*0090*/  UMOV UR4, 0x400 ;  /* 0x0000040000047882 */ /* 0x000fe40000000000 */
[----:B------:R-:W-:Y:S01]  /*00a0*/  ULEA UR4, UR6, UR4, 0x18 ;  /* 0x0000000406047291 */ /* 0x000fe2000f8ec0ff */
[----:B-1----:R-:W-:-:S13]  /*00b0*/  ISETP.NE.AND P0, PT, R0, RZ, PT ;  /* 0x000000ff0000720c */ /* 0x002fda0003f05270 */
[----:B------:R-:W-:Y:S05]  /*00c0*/  @P0 BRA `(.L_x_1) ;  /* 0x00000000007c0947 */ /* 0x000fea0003800000 */
[----:B------:R-:W-:-:S13]  /*00d0*/  ELECT P0, URZ, PT ;  /* 0x0000000000ff782f */ /* 0x000fda0003800000 */
[----:B------:R-:W-:Y:S05]  /*00e0*/  @!P0 BRA `(.L_x_2) ;  /* 0x0000000000848947 */ /* 0x000fea0003800000 */
[----:B------:R-:W-:Y:S01]  /*00f0*/  UMOV UR5, 0x4 ;  /* 0x0000000400057882 */ /* 0x000fe20000000000 */
[----:B------:R-:W-:Y:S02]  /*0100*/  IMAD.MOV.U32 R4, RZ, RZ, 0x1 ;  /* 0x00000001ff047424 */ /* 0x000fe400078e00ff */
[----:B------:R-:W-:Y:S02]  /*0110*/  IMAD.MOV.U32 R5, RZ, RZ, 0xf ;  /* 0x0000000fff057424 */ /* 0x000fe400078e00ff */
[----:B------:R-:W-:Y:S04]  /*0120*/  DEPBAR.LE SB1, 0x36 ;  /* 0x00009d800000791a */ /* 0x000fe80000000000 */
[----:B------:R-:W1:Y:S02]  /*0130*/  UTCATOMSWS.FIND_AND_SET.ALIGN UP0, UR5, UR5 ;  /* 0x00000005000575e3 */ /* 0x000e640008000800 */
[----:B-1----:R-:W-:-:S04]  /*0140*/  PLOP3.LUT P0, PT, PT, PT, UP0, 0x80, 0x8 ;  /* 0x000000000008781c */ /* 0x002fc80003f0f008 */
[----:B------:R-:W-:-:S04]  /*0150*/  SEL R0, RZ, 0xffffffff, !P0 ;  /* 0xffffffffff007807 */ /* 0x000fc80004000000 */
[----:B------:R-:W-:Y:S01]  /*0160*/  ISETP.NE.AND P0, PT, R0, RZ, PT ;  /* 0x000000ff0000720c */ /* 0x000fe20003f05270 */
[----:B------:R-:W-:-:S12]  /*0170*/  IMAD.U32 R0, RZ, RZ, UR5 ;  /* 0x00000005ff007e24 */ /* 0x000fd8000f8e00ff */
[----:B------:R-:W-:Y:S05]  /*0180*/  @P0 BRA `(.L_x_3) ;  /* 0x0000000000240947 */ /* 0x000fea0003800000 */
.L_x_4:
[----:B------:R-:W-:Y:S05]  /*0190*/  NANOSLEEP 0x64 ;  /* 0x000000640000795d */ /* 0x000fea0003800000 */
[----:B------:R-:W-:-:S05]  /*01a0*/  UMOV UR5, 0x4 ;  /* 0x0000000400057882 */ /* 0x000fca0000000000 */
[----:B------:R-:W-:Y:S04]  /*01b0*/  DEPBAR.LE SB1, 0x36 ;  /* 0x00009d800000791a */ /* 0x000fe80000000000 */
[----:B------:R-:W1:Y:S02]  /*01c0*/  UTCATOMSWS.FIND_AND_SET.ALIGN UP0, UR5, UR5 ;  /* 0x00000005000575e3 */ /* 0x000e640008000800 */
[----:B-1----:R-:W-:-:S04]  /*01d0*/  PLOP3.LUT P0, PT, PT, PT, UP0, 0x80, 0x8 ;  /* 0x000000000008781c */ /* 0x002fc80003f0f008 */
[----:B------:R-:W-:-:S04]  /*01e0*/  SEL R0, RZ, 0xffffffff, !P0 ;  /* 0xffffffffff007807 */ /* 0x000fc80004000000 */
[----:B------:R-:W-:Y:S01]  /*01f0*/  ISETP.NE.AND P0, PT, R0, RZ, PT ;  /* 0x000000ff0000720c */ /* 0x000fe20003f05270 */
[----:B------:R-:W-:-:S12]  /*0200*/  IMAD.U32 R0, RZ, RZ, UR5 ;  /* 0x00000005ff007e24 */ /* 0x000fd8000f8e00ff */
[----:B------:R-:W-:Y:S05]  /*0210*/  @!P0 BRA `(.L_x_4) ;  /* 0xfffffffc00dc8947 */ /* 0x000fea000383ffff */
.L_x_3:
[C---:B------:R-:W-:Y:S01]  /*0220*/  VIADD R3, R0.reuse, 0x10 ;  /* 0x0000001000037836 */ /* 0x040fe20000000000 */
[----:B------:R-:W-:Y:S01]  /*0230*/  UMOV UR5, 0x50 ;  /* 0x0000005000057882 */ /* 0x000fe20000000000 */
[----:B------:R-:W-:Y:S01]  /*0240*/  SHF.L.U32 R2, R5, R0, RZ ;  /* 0x0000000005027219 */ /* 0x000fe200000006ff */
[----:B------:R-:W-:Y:S01]  /*0250*/  ULEA UR5, UR6, UR5, 0x18 ;  /* 0x0000000506057291 */ /* 0x000fe2000f8ec0ff */
[----:B------:R-:W-:Y:S01]  /*0260*/  IMAD.SHL.U32 R0, R0, 0x20, RZ ;  /* 0x0000002000007824 */ /* 0x000fe200078e00ff */
[----:B------:R-:W-:-:S04]  /*0270*/  SHF.L.U32 R3, R4, R3, RZ ;  /* 0x0000000304037219 */ /* 0x000fc800000006ff */
[----:B------:R-:W-:-:S05]  /*0280*/  LOP3.LUT R2, R3, R2, RZ, 0xfc, !PT ;  /* 0x0000000203027212 */ /* 0x000fca00078efcff */
[----:B------:R1:W-:Y:S04]  /*0290*/  ATOMS.OR RZ, [UR5], R2 ;  /* 0x00000002ffff798c */ /* 0x0003e8000b000005 */
[----:B------:R1:W-:Y:S01]  /*02a0*/  STS [UR4], R0 ;  /* 0x00000000ff007988 */ /* 0x0003e20008000804 */
[----:B------:R-:W-:Y:S05]  /*02b0*/  BRA `(.L_x_2) ;  /* 0x0000000000107947 */ /* 0x000fea0003800000 */
.L_x_1:
[----:B------:R-:W-:Y:S01]  /*02c0*/  IMAD.MOV.U32 R0, RZ, RZ, -0x1 ;  /* 0xffffffffff007424 */ /* 0x000fe200078e00ff */
[----:B------:R-:W-:-:S04]  /*02d0*/  MOV R2, 0x300 ;  /* 0x0000030000027802 */ /* 0x000fc80000000f00 */
[----:B------:R1:W-:Y:S03]  /*02e0*/  STS [UR4], R0 ;  /* 0x00000000ff007988 */ /* 0x0003e60008000804 */
[----:B01----:R-:W-:Y:S05]  /*02f0*/  CALL.REL.NOINC `($__internal_1_$__cuda_sm10x_tcgen05_guardrail_trap_phase_invalid_during_alloc) ;  /* 0x000000a400a07944 */ /* 0x003fea0003c00000 */
.L_x_2:
[----:B------:R-:W-:Y:S05]  /*0300*/  WARPSYNC.ALL ;  /* 0x0000000000007948 */ /* 0x000fea0003800000 */
[----:B------:R-:W-:Y:S01]  /*0310*/  NOP ;  /* 0x0000000000007918 */ /* 0x000fe20000000000 */
.L_x_0:
[----:B------:R-:W2:Y:S01]  /*0320*/  S2R R69, SR_CTAID.X ;  /* 0x0000000000457919 */ /* 0x000ea20000002500 */
[----:B------:R-:W3:Y:S01]  /*0330*/  S2UR UR8, SR_CTAID.Y ;  /* 0x00000000000879c3 */ /* 0x000ee20000002600 */
[----:B------:R-:W3:Y:S01]  /*0340*/  LDCU.64 UR4, c[0x0][0x3b0] ;  /* 0x00007600ff0477ac */ /* 0x000ee20008000a00 */
[----:B------:R-:W-:Y:S01]  /*0350*/  UMOV UR9, 0x400 ;  /* 0x0000040000097882 */ /* 0x000fe20000000000 */
[----:B------:R-:W4:Y:S05]  /*0360*/  LDCU.64 UR22, c[0x0][0x358] ;  /* 0x00006b00ff1677ac */ /* 0x000f2a0008000a00 */
[----:B------:R-:W1:Y:S08]  /*0370*/  LDC R65, c[0x0][0x3b8] ;  /* 0x0000ee00ff417b82 */ /* 0x000e700000000800 */
[----:B------:R-:W0:Y:S08]  /*0380*/  LDC.64 R6, c[0x0][0x380] ;  /* 0x0000e000ff067b82 */ /* 0x000e300000000a00 */
[----:B------:R-:W0:Y:S01]  /*0390*/  S2UR UR6, SR_CgaCtaId ;  /* 0x00000000000679c3 */ /* 0x000e220000008800 */
[----:B---3--:R-:W-:-:S04]  /*03a0*/  UIMAD UR4, UR8, UR4, URZ ;  /* 0x00000004080472a4 */ /* 0x008fc8000f8e02ff */
[----:B------:R-:W-:Y:S01]  /*03b0*/  USHF.L.U32 UR7, UR4, 0x1, URZ ;  /* 0x0000000104077899 */ /* 0x000fe200080006ff */
[----:B--2---:R-:W-:Y:S02]  /*03c0*/  IMAD.SHL.U32 R69, R69, 0x80, RZ ;  /* 0x0000008045457824 */ /* 0x004fe400078e00ff */
[----:B------:R-:W2:Y:S01]  /*03d0*/  LDC.64 R136, c[0x0][0x3c0] ;  /* 0x0000f000ff887b82 */ /* 0x000ea20000000a00 */
[C---:B-1----:R-:W-:Y:S02]  /*03e0*/  IMAD R15, R65.reuse, 0x6, RZ ;  /* 0x00000006410f7824 */ /* 0x042fe400078e02ff */
[----:B------:R-:W-:Y:S01]  /*03f0*/  IMAD R27, R65, 0xc, RZ ;  /* 0x0000000c411b7824 */ /* 0x000fe200078e02ff */
[----:B------:R-:W-:Y:S01]  /*0400*/  LOP3.LUT R0, R69, 0x7f, R90, 0xf8, !PT ;  /* 0x0000007f45007812 */ /* 0x000fe200078ef85a */
[C---:B------:R-:W-:Y:S02]  /*0410*/  IMAD R9, R65.reuse, 0x22, RZ ;  /* 0x0000002241097824 */ /* 0x040fe400078e02ff */
[----:B------:R-:W-:-:S02]  /*0420*/  IMAD R5, R65, 0x3, RZ ;  /* 0x0000000341057824 */ /* 0x000fc400078e02ff */
[----:B------:R-:W-:Y:S01]  /*0430*/  IMAD R2, R0, UR5, RZ ;  /* 0x0000000500027c24 */ /* 0x000fe2000f8e02ff */
[----:B------:R-:W-:-:S03]  /*0440*/  UIMAD.WIDE UR4, UR4, 0x2, URZ ;  /* 0x00000002040478a5 */ /* 0x000fc6000f8e02ff */
[C---:B------:R-:W-:Y:S02]  /*0450*/  IMAD.SHL.U32 R3, R2.reuse, 0x2, RZ ;  /* 0x0000000202037824 */ /* 0x040fe400078e00ff */
[----:B------:R-:W-:Y:S01]  /*0460*/  IMAD.HI R4, R2, 0x2, RZ ;  /* 0x0000000202047827 */ /* 0x000fe200078e02ff */
[----:B0-----:R-:W-:Y:S01]  /*0470*/  ULEA UR9, UR6, UR9, 0x18 ;  /* 0x0000000906097291 */ /* 0x001fe2000f8ec0ff */
[----:B------:R-:W-:Y:S01]  /*0480*/  BAR.SYNC.DEFER_BLOCKING 0x0 ;  /* 0x0000000000007b1d */ /* 0x000fe20000010000 */
[----:B------:R-:W-:Y:S01]  /*0490*/  IADD3 R2, P0, P1, R3, UR7, R6 ;  /* 0x0000000703027c10 */ /* 0x000fe2000f91e006 */
[----:B------:R-:W-:-:S03]  /*04a0*/  IMAD R51, R65, 0x18, RZ ;  /* 0x0000001841337824 */ /* 0x000fc600078e02ff */
[----:B------:R-:W-:Y:S01]  /*04b0*/  IADD3.X R3, PT, PT, R4, UR5, R7, P0, P1 ;  /* 0x0000000504037c10 */ /* 0x000fe200087e2407 */
[----:B------:R-:W-:Y:S01]  /*04c0*/  IMAD.SHL.U32 R35, R65, 0x10, RZ ;  /* 0x0000001041237824 */ /* 0x000fe200078e00ff */
[-C--:B------:R-:W-:Y:S01]  /*04d0*/  IADD3 R8, P6, PT, R15, R2.reuse, RZ ;  /* 0x000000020f087210 */ /* 0x080fe20007fde0ff */
[----:B------:R-:W-:Y:S01]  /*04e0*/  IMAD R79, R65, 0x30, RZ ;  /* 0x00000030414f7824 */ /* 0x000fe200078e02ff */
[-C--:B------:R-:W-:Y:S01]  /*04f0*/  IADD3 R14, P5, PT, R27, R2.reuse, RZ ;  /* 0x000000021b0e7210 */ /* 0x080fe20007fbe0ff */
[----:B------:R-:W-:Y:S01]  /*0500*/  IMAD R23, R65, 0xa, RZ ;  /* 0x0000000a41177824 */ /* 0x000fe200078e02ff */
[-C--:B------:R-:W-:Y:S01]  /*0510*/  IADD3 R36, P2, PT, R9, R2.reuse, RZ ;  /* 0x0000000209247210 */ /* 0x080fe20007f5e0ff */
[----:B------:R-:W-:Y:S01]  /*0520*/  IMAD.SHL.U32 R7, R65, 0x2, RZ ;  /* 0x0000000241077824 */ /* 0x000fe200078e00ff */
[-C--:B------:R-:W-:Y:S01]  /*0530*/  LEA.HI.X.SX32 R9, R5, R3.reuse, 0x1, P6 ;  /* 0x0000000305097211 */ /* 0x080fe200030f0eff */
[----:B------:R-:W-:Y:S01]  /*0540*/  IMAD R31, R65, 0xe, RZ ;  /* 0x0000000e411f7824 */ /* 0x000fe200078e02ff */
[-C--:B------:R-:W-:Y:S01]  /*0550*/  LEA.HI.X.SX32 R15, R15, R3.reuse, 0x1, P5 ;  /* 0x000000030f0f7211 */ /* 0x080fe200028f0eff */
[----:B------:R-:W-:Y:S01]  /*0560*/  IMAD.SHL.U32 R11, R65, 0x4, RZ ;  /* 0x00000004410b7824 */ /* 0x000fe200078e00ff */
[-C--:B------:R-:W-:Y:S01]  /*0570*/  IADD3 R26, P6, PT, R51, R2.reuse, RZ ;  /* 0x00000002331a7210 */ /* 0x080fe20007fde0ff */
[C---:B------:R-:W-:Y:S01]  /*0580*/  IMAD R13, R65.reuse, 0x5, RZ ;  /* 0x00000005410d7824 */ /* 0x040fe200078e02ff */
[CC--:B------:R-:W-:Y:S01]  /*0590*/  LEA R34, P5, R65.reuse, R2.reuse, 0x5 ;  /* 0x0000000241227211 */ /* 0x0c0fe200078a28ff */
[----:B------:R-:W-:Y:S01]  /*05a0*/  IMAD R17, R65, 0x7, RZ ;  /* 0x0000000741117824 */ /* 0x000fe200078e02ff */
[-C--:B------:R-:W-:Y:S01]  /*05b0*/  LEA.HI.X.SX32 R27, R27, R3.reuse, 0x1, P6 ;  /* 0x000000031b1b7211 */ /* 0x080fe200030f0eff */
[----:B------:R-:W-:Y:S01]  /*05c0*/  IMAD R39, R65, 0x12, RZ ;  /* 0x0000001241277824 */ /* 0x000fe200078e02ff */
[-C--:B------:R-:W-:Y:S01]  /*05d0*/  LEA.HI.X.SX32 R35, R35, R3.reuse, 0x1, P5 ;  /* 0x0000000323237211 */ /* 0x080fe200028f0eff */
[----:B------:R-:W-:Y:S01]  /*05e0*/  IMAD R43, R65, 0x14, RZ ;  /* 0x00000014412b7824 */ /* 0x000fe200078e02ff */
[-C--:B------:R-:W-:Y:S01]  /*05f0*/  IADD3 R50, P3, PT, R79, R2.reuse, RZ ;  /* 0x000000024f327210 */ /* 0x080fe20007f7e0ff */
[----:B------:R-:W-:Y:S01]  /*0600*/  IMAD R47, R65, 0x16, RZ ;  /* 0x00000016412f7824 */ /* 0x000fe200078e02ff */
[-C--:B------:R-:W-:Y:S01]  /*0610*/  IADD3 R4, P6, PT, R7, R2.reuse, RZ ;  /* 0x0000000207047210 */ /* 0x080fe20007fde0ff */
[----:B------:R-:W0:Y:S01]  /*0620*/  LDS R68, [UR9] ;  /* 0x00000009ff447984 */ /* 0x000e220008000800 */
[C---:B------:R-:W-:Y:S01]  /*0630*/  LEA R6, P5, R65.reuse, R2, 0x2 ;  /* 0x0000000241067211 */ /* 0x040fe200078a10ff */
[----:B------:R-:W-:Y:S01]  /*0640*/  IMAD R21, R65, 0x9, RZ ;  /* 0x0000000941157824 */ /* 0x000fe200078e02ff */
[-C--:B------:R-:W-:Y:S01]  /*0650*/  LEA.HI.X.SX32 R51, R51, R3.reuse, 0x1, P3 ;  /* 0x0000000333337211 */ /* 0x080fe200018f0eff */
[C---:B------:R-:W-:Y:S01]  /*0660*/  IMAD R25, R65.reuse, 0xb, RZ ;  /* 0x0000000b41197824 */ /* 0x040fe200078e02ff */
[-C--:B------:R-:W-:Y:S01]  /*0670*/  LEA.HI.X.SX32 R5, R65, R3.reuse, 0x1, P6 ;  /* 0x0000000341057211 */ /* 0x080fe200030f0eff */
[----:B------:R-:W-:Y:S01]  /*0680*/  BAR.SYNC.DEFER_BLOCKING 0x0 ;  /* 0x0000000000007b1d */ /* 0x000fe20000010000 */
[----:B------:R-:W-:-:S02]  /*0690*/  LEA.HI.X.SX32 R7, R7, R3, 0x1, P5 ;  /* 0x0000000307077211 */ /* 0x000fc400028f0eff */
[-C--:B------:R-:W-:Y:S02]  /*06a0*/  LEA R10, P3, R65, R2.reuse, 0x3 ;  /* 0x00000002410a7211 */ /* 0x080fe400078618ff */
[-C--:B------:R-:W-:Y:S01]  /*06b0*/  IADD3 R12, P6, PT, R23, R2.reuse, RZ ;  /* 0x00000002170c7210 */ /* 0x080fe20007fde0ff */
[----:B------:R-:W-:Y:S01]  /*06c0*/  IMAD R55, R65, 0x1a, RZ ;  /* 0x0000001a41377824 */ /* 0x000fe200078e02ff */
[-C--:B------:R-:W-:Y:S01]  /*06d0*/  IADD3 R16, P5, PT, R31, R2.reuse, RZ ;  /* 0x000000021f107210 */ /* 0x080fe20007fbe0ff */
[----:B------:R-:W-:Y:S01]  /*06e0*/  IMAD R59, R65, 0x1c, RZ ;  /* 0x0000001c413b7824 */ /* 0x000fe200078e02ff */
[-C--:B------:R-:W-:Y:S01]  /*06f0*/  LEA.HI.X.SX32 R11, R11, R3.reuse, 0x1, P3 ;  /* 0x000000030b0b7211 */ /* 0x080fe200018f0eff */
[----:B------:R-:W-:Y:S01]  /*0700*/  IMAD R63, R65, 0x1e, RZ ;  /* 0x0000001e413f7824 */ /* 0x000fe200078e02ff */
[-C--:B------:R-:W-:Y:S01]  /*0710*/  LEA.HI.X.SX32 R13, R13, R3.reuse, 0x1, P6 ;  /* 0x000000030d0d7211 */ /* 0x080fe200030f0eff */
[----:B------:R-:W-:Y:S01]  /*0720*/  IMAD.SHL.U32 R19, R65, 0x8, RZ ;  /* 0x0000000841137824 */ /* 0x000fe200078e00ff */
[-C--:B------:R-:W-:Y:S01]  /*0730*/  LEA.HI.X.SX32 R17, R17, R3.reuse, 0x1, P5 ;  /* 0x0000000311117211 */ /* 0x080fe200028f0eff */
[----:B------:R-:W-:Y:S01]  /*0740*/  IMAD R29, R65, 0xd, RZ ;  /* 0x0000000d411d7824 */ /* 0x000fe200078e02ff */
[-C--:B------:R-:W-:Y:S01]  /*0750*/  IADD3 R20, P3, PT, R39, R2.reuse, RZ ;  /* 0x0000000227147210 */ /* 0x080fe20007f7e0ff */
[----:B------:R-:W-:Y:S01]  /*0760*/  IMAD R33, R65, 0xf, RZ ;  /* 0x0000000f41217824 */ /* 0x000fe200078e02ff */
[-C--:B------:R-:W-:Y:S01]  /*0770*/  IADD3 R22, P6, PT, R43, R2.reuse, RZ ;  /* 0x000000022b167210 */ /* 0x080fe20007fde0ff */
[----:B------:R-:W-:Y:S01]  /*0780*/  IMAD R37, R65, 0x11, RZ ;  /* 0x0000001141257824 */ /* 0x000fe200078e02ff */
[-C--:B------:R-:W-:Y:S01]  /*0790*/  IADD3 R24, P5, PT, R47, R2.reuse, RZ ;  /* 0x000000022f187210 */ /* 0x080fe20007fbe0ff */
[----:B------:R-:W-:Y:S01]  /*07a0*/  IMAD R61, R65, 0x24, RZ ;  /* 0x00000024413d7824 */ /* 0x000fe200078e02ff */
[-C--:B------:R-:W-:Y:S01]  /*07b0*/  LEA.HI.X.SX32 R21, R21, R3.reuse, 0x1, P3 ;  /* 0x0000000315157211 */ /* 0x080fe200018f0eff */
[----:B------:R-:W-:Y:S01]  /*07c0*/  IMAD R67, R65, 0x26, RZ ;  /* 0x0000002641437824 */ /* 0x000fe200078e02ff */
[-C--:B------:R-:W-:Y:S01]  /*07d0*/  LEA.HI.X.SX32 R23, R23, R3.reuse, 0x1, P6 ;  /* 0x0000000317177211 */ /* 0x080fe200030f0eff */
[----:B------:R-:W-:Y:S01]  /*07e0*/  IMAD R71, R65, 0x28, RZ ;  /* 0x0000002841477824 */ /* 0x000fe200078e02ff */
[-C--:B------:R-:W-:Y:S01]  /*07f0*/  LEA.HI.X.SX32 R25, R25, R3.reuse, 0x1, P5 ;  /* 0x0000000319197211 */ /* 0x080fe200028f0eff */
[C---:B------:R-:W-:Y:S01]  /*0800*/  IMAD R73, R65.reuse, 0x2a, RZ ;  /* 0x0000002a41497824 */ /* 0x040fe200078e02ff */
[CC--:B------:R-:W-:Y:S01]  /*0810*/  LEA R18, P0, R65.reuse, R2.reuse, 0x4 ;  /* 0x0000000241127211 */ /* 0x0c0fe200078020ff */
        /* <DEDUP_REMOVED lines=26> */
[----:B----4-:R-:W5:Y:S01]  /*09c0*/  LDG.E.U16 R26, desc[UR22][R26.64] ;  /* 0x000000161a1a7981 */ /* 0x010f62000c1e1500 */
[-C--:B------:R-:W-:Y:S01]  /*09d0*/  IADD3 R48, P2, PT, R77, R2.reuse, RZ ;  /* 0x000000024d307210 */ /* 0x080fe20007f5e0ff */
[----:B------:R-:W-:Y:S01]  /*09e0*/  IMAD R61, R65, 0x1d, RZ ;  /* 0x0000001d413d7824 */ /* 0x000fe200078e02ff */
[-C--:B------:R-:W-:Y:S01]  /*09f0*/  LEA.HI.X.SX32 R39, R39, R3.reuse, 0x1, P1 ;  /* 0x0000000327277211 */ /* 0x080fe200008f0eff */
[----:B------:R-:W5:Y:S01]  /*0a00*/  LDG.E.U16 R34, desc[UR22][R34.64] ;  /* 0x0000001622227981 */ /* 0x000f62000c1e1500 */
[-C--:B------:R-:W-:Y:S01]  /*0a10*/  LEA.HI.X.SX32 R41, R41, R3.reuse, 0x1, P0 ;  /* 0x0000000329297211 */ /* 0x080fe200000f0eff */
[----:B------:R-:W1:Y:S01]  /*0a20*/  LDCU UR4, c[0x0][0x3c8] ;  /* 0x00007900ff0477ac */ /* 0x000e620008000800 */
[-C--:B------:R-:W-:Y:S01]  /*0a30*/  LEA.HI.X.SX32 R43, R43, R3.reuse, 0x1, P3 ;  /* 0x000000032b2b7211 */ /* 0x080fe200018f0eff */
[----:B------:R-:W5:Y:S01]  /*0a40*/  LDG.E.U16 R50, desc[UR22][R50.64] ;  /* 0x0000001632327981 */ /* 0x000f62000c1e1500 */
[-C--:B------:R-:W-:Y:S01]  /*0a50*/  LEA.HI.X.SX32 R45, R45, R3.reuse, 0x1, P6 ;  /* 0x000000032d2d7211 */ /* 0x080fe200030f0eff */
[----:B------:R-:W-:Y:S01]  /*0a60*/  IMAD R93, R65, 0x3e, RZ ;  /* 0x0000003e415d7824 */ /* 0x000fe200078e02ff */
[-C--:B------:R-:W-:Y:S01]  /*0a70*/  LEA.HI.X.SX32 R47, R47, R3.reuse, 0x1, P5 ;  /* 0x000000032f2f7211 */ /* 0x080fe200028f0eff */
[----:B------:R-:W5:Y:S01]  /*0a80*/  LDG.E.U16 R24, desc[UR22][R24.64] ;  /* 0x0000001618187981 */ /* 0x000f62000c1e1500 */
[----:B------:R-:W-:Y:S01]  /*0a90*/  LEA.HI.X.SX32 R49, R49, R3, 0x1, P2 ;  /* 0x0000000331317211 */ /* 0x000fe200010f0eff */
[----:B------:R-:W3:Y:S01]  /*0aa0*/  LDC.64 R66, c[0x0][0x388] ;  /* 0x0000e200ff427b82 */ /* 0x000ee20000000a00 */
[-C--:B------:R-:W-:Y:S01]  /*0ab0*/  IADD3 R52, P1, PT, R81, R2.reuse, RZ ;  /* 0x0000000251347210 */ /* 0x080fe20007f3e0ff */
[----:B------:R-:W5:Y:S01]  /*0ac0*/  LDG.E.U16 R28, desc[UR22][R28.64] ;  /* 0x000000161c1c7981 */ /* 0x000f62000c1e1500 */
[----:B------:R-:W-:-:S02]  /*0ad0*/  IADD3 R54, P0, PT, R83, R2, RZ ;  /* 0x0000000253367210 */ /* 0x000fc40007f1e0ff */
[-C--:B------:R-:W-:Y:S01]  /*0ae0*/  IADD3 R56, P3, PT, R85, R2.reuse, RZ ;  /* 0x0000000255387210 */ /* 0x080fe20007f7e0ff */
[----:B------:R-:W5:Y:S01]  /*0af0*/  LDG.E.U16 R30, desc[UR22][R30.64] ;  /* 0x000000161e1e7981 */ /* 0x000f62000c1e1500 */
[-C--:B------:R-:W-:Y:S02]  /*0b00*/  IADD3 R58, P6, PT, R87, R2.reuse, RZ ;  /* 0x00000002573a7210 */ /* 0x080fe40007fde0ff */
[-C--:B------:R-:W-:Y:S01]  /*0b10*/  IADD3 R60, P5, PT, R89, R2.reuse, RZ ;  /* 0x00000002593c7210 */ /* 0x080fe20007fbe0ff */
[----:B------:R-:W5:Y:S01]  /*0b20*/  LDG.E.U16 R32, desc[UR22][R32.64] ;  /* 0x0000001620207981 */ /* 0x000f62000c1e1500 */
[----:B------:R-:W-:Y:S02]  /*0b30*/  IADD3 R62, P2, PT, R91, R2, RZ ;  /* 0x000000025b3e7210 */ /* 0x000fe40007f5e0ff */
[-C--:B------:R-:W-:Y:S01]  /*0b40*/  LEA.HI.X.SX32 R53, R53, R3.reuse, 0x1, P1 ;  /* 0x0000000335357211 */ /* 0x080fe200008f0eff */
[----:B------:R-:W5:Y:S01]  /*0b50*/  LDG.E.U16 R36, desc[UR22][R36.64] ;  /* 0x0000001624247981 */ /* 0x000f62000c1e1500 */
[----:B------:R-:W-:-:S02]  /*0b60*/  LEA.HI.X.SX32 R55, R55, R3, 0x1, P0 ;  /* 0x0000000337377211 */ /* 0x000fc400000f0eff */
[-C--:B------:R-:W-:Y:S01]  /*0b70*/  LEA.HI.X.SX32 R57, R57, R3.reuse, 0x1, P3 ;  /* 0x0000000339397211 */ /* 0x080fe200018f0eff */
[----:B------:R-:W5:Y:S01]  /*0b80*/  LDG.E.U16 R38, desc[UR22][R38.64] ;  /* 0x0000001626267981 */ /* 0x000f62000c1e1500 */
[-C--:B------:R-:W-:Y:S02]  /*0b90*/  LEA.HI.X.SX32 R59, R59, R3.reuse, 0x1, P6 ;  /* 0x000000033b3b7211 */ /* 0x080fe400030f0eff */
[-C--:B------:R-:W-:Y:S01]  /*0ba0*/  LEA.HI.X.SX32 R61, R61, R3.reuse, 0x1, P5 ;  /* 0x000000033d3d7211 */ /* 0x080fe200028f0eff */
[----:B------:R-:W5:Y:S01]  /*0bb0*/  LDG.E.U16 R40, desc[UR22][R40.64] ;  /* 0x0000001628287981 */ /* 0x000f62000c1e1500 */
[----:B------:R-:W-:-:S03]  /*0bc0*/  LEA.HI.X.SX32 R63, R63, R3, 0x1, P2 ;  /* 0x000000033f3f7211 */ /* 0x000fc600010f0eff */
[----:B------:R-:W5:Y:S04]  /*0bd0*/  LDG.E.U16 R42, desc[UR22][R42.64] ;  /* 0x000000162a2a7981 */ /* 0x000f68000c1e1500 */
        /* <DEDUP_REMOVED lines=8> */
[----:B------:R-:W5:Y:S01]  /*0c60*/  LDG.E.U16 R62, desc[UR22][R62.64] ;  /* 0x000000163e3e7981 */ /* 0x000f62000c1e1500 */
[----:B------:R-:W-:-:S03]  /*0c70*/  IMAD R65, R65, 0x1f, RZ ;  /* 0x0000001f41417824 */ /* 0x000fc600078e02ff */
[----:B------:R4:W5:Y:S04]  /*0c80*/  LDG.E.U16 R64, desc[UR22][R2.64] ;  /* 0x0000001602407981 */ /* 0x000968000c1e1500 */
[----:B------:R0:W5:Y:S01]  /*0c90*/  LDG.E.U16 R7, desc[UR22][R6.64] ;  /* 0x0000001606077981 */ /* 0x000162000c1e1500 */
[----:B--2---:R-:W-:-:S03]  /*0ca0*/  IMAD R136, R136, UR8, RZ ;  /* 0x0000000888887c24 */ /* 0x004fc6000f8e02ff */
[----:B------:R-:W5:Y:S01]  /*0cb0*/  LDG.E.U16 R9, desc[UR22][R8.64] ;  /* 0x0000001608097981 */ /* 0x000f62000c1e1500 */
[----:B----4-:R-:W-:-:S03]  /*0cc0*/  IADD3 R2, P1, PT, R93, R2, RZ ;  /* 0x000000025d027210 */ /* 0x010fc60007f3e0ff */
[----:B------:R-:W5:Y:S01]  /*0cd0*/  LDG.E.U16 R16, desc[UR22][R16.64] ;  /* 0x0000001610107981 */ /* 0x000f62000c1e1500 */
[----:B0-----:R-:W-:Y:S02]  /*0ce0*/  SHF.R.U32.HI R6, RZ, 0x5, R90 ;  /* 0x00000005ff067819 */ /* 0x001fe4000001165a */
[----:B------:R-:W-:Y:S01]  /*0cf0*/  LEA.HI.X.SX32 R3, R65, R3, 0x1, P1 ;  /* 0x0000000341037211 */ /* 0x000fe200008f0eff */
[----:B------:R-:W5:Y:S01]  /*0d00*/  LDG.E.U16 R11, desc[UR22][R10.64] ;  /* 0x000000160a0b7981 */ /* 0x000f62000c1e1500 */
[----:B------:R-:W-:-:S03]  /*0d10*/  SGXT.U32 R6, R6, 0x2 ;  /* 0x000000020606781a */ /* 0x000fc60000000000 */
[----:B------:R0:W5:Y:S02]  /*0d20*/  LDG.E.U16 R65, desc[UR22][R4.64] ;  /* 0x0000001604417981 */ /* 0x000164000c1e1500 */
[----:B------:R-:W-:Y:S02]  /*0d30*/  IMAD R6, R6, R137, RZ ;  /* 0x0000008906067224 */ /* 0x000fe400078e02ff */
[----:B------:R2:W5:Y:S04]  /*0d40*/  LDG.E.U16 R17, desc[UR22][R2.64] ;  /* 0x0000001602117981 */ /* 0x000568000c1e1500 */
[----:B------:R4:W5:Y:S01]  /*0d50*/  LDG.E.U16 R13, desc[UR22][R12.64] ;  /* 0x000000160c0d7981 */ /* 0x000962000c1e1500 */
[----:B0-----:R-:W-:Y:S01]  /*0d60*/  LOP3.LUT R4, R90, 0x1f, RZ, 0xc0, !PT ;  /* 0x0000001f5a047812 */ /* 0x001fe200078ec0ff */
[----:B------:R-:W-:-:S02]  /*0d70*/  IMAD R8, R137, 0x4, R6 ;  /* 0x0000000489087824 */ /* 0x000fc400078e0206 */
[----:B------:R0:W5:Y:S02]  /*0d80*/  LDG.E.U16 R18, desc[UR22][R18.64] ;  /* 0x0000001612127981 */ /* 0x000164000c1e1500 */
[----:B-1----:R-:W-:Y:S02]  /*0d90*/  IMAD R4, R4, UR4, RZ ;  /* 0x0000000404047c24 */ /* 0x002fe4000f8e02ff */
[----:B------:R1:W5:Y:S01]  /*0da0*/  LDG.E.U16 R22, desc[UR22][R22.64] ;  /* 0x0000001616167981 */ /* 0x000362000c1e1500 */
[----:B--2---:R-:W-:Y:S02]  /*0db0*/  IMAD.SHL.U32 R3, R136, 0x2, RZ ;  /* 0x0000000288037824 */ /* 0x004fe400078e00ff */
[----:B------:R-:W-:Y:S01]  /*0dc0*/  IMAD.SHL.U32 R2, R4, 0x2, RZ ;  /* 0x0000000204027824 */ /* 0x000fe200078e00ff */
[----:B------:R2:W5:Y:S01]  /*0dd0*/  LDG.E.U16 R20, desc[UR22][R20.64] ;  /* 0x0000001614147981 */ /* 0x000562000c1e1500 */
[----:B------:R-:W-:Y:S01]  /*0de0*/  IMAD R10, R137, 0x4, R8 ;  /* 0x00000004890a7824 */ /* 0x000fe200078e0208 */
[----:B------:R-:W-:Y:S01]  /*0df0*/  LOP3.LUT R91, R90, 0x3f, RZ, 0xc0, !PT ;  /* 0x0000003f5a5b7812 */ /* 0x000fe200078ec0ff */
[----:B------:R-:W-:Y:S01]  /*0e00*/  IMAD.HI R4, R4, 0x2, RZ ;  /* 0x0000000204047827 */ /* 0x000fe200078e02ff */
[----:B---3--:R-:W-:Y:S01]  /*0e10*/  IADD3 R73, P0, P1, R2, R66, R3 ;  /* 0x0000004202497210 */ /* 0x008fe2000791e003 */
[----:B------:R3:W5:Y:S02]  /*0e20*/  LDG.E.U16 R15, desc[UR22][R14.64] ;  /* 0x000000160e0f7981 */ /* 0x000764000c1e1500 */
[----:B------:R-:W-:Y:S01]  /*0e30*/  IMAD.HI R136, R136, 0x2, RZ ;  /* 0x0000000288887827 */ /* 0x000fe200078e02ff */
[----:B------:R-:W-:-:S03]  /*0e40*/  LOP3.LUT R2, R90, 0x40, RZ, 0xc0, !PT ;  /* 0x000000405a027812 */ /* 0x000fc600078ec0ff */
[----:B----4-:R-:W-:Y:S01]  /*0e50*/  IMAD R12, R137, 0x4, R10 ;  /* 0x00000004890c7824 */ /* 0x010fe200078e020a */
[----:B------:R-:W-:Y:S01]  /*0e60*/  SHF.R.U32.HI R5, RZ, 0x5, R90 ;  /* 0x00000005ff057819 */ /* 0x000fe2000001165a */
[----:B0-----:R-:W-:Y:S01]  /*0e70*/  IMAD.SHL.U32 R19, R91, 0x2, RZ ;  /* 0x000000025b137824 */ /* 0x001fe200078e00ff */
[----:B-1----:R-:W-:Y:S01]  /*0e80*/  IADD3.X R23, PT, PT, R4, R67, R136, P0, P1 ;  /* 0x0000004304177210 */ /* 0x002fe200007e2488 */
[----:B------:R-:W-:Y:S01]  /*0e90*/  IMAD R4, R137, 0x4, R12 ;  /* 0x0000000489047824 */ /* 0x000fe200078e020c */
[----:B------:R-:W-:Y:S01]  /*0ea0*/  R2UR UR20, R5 ;  /* 0x00000000051472ca */ /* 0x000fe200000e0000 */
[----:B--2---:R-:W-:Y:S02]  /*0eb0*/  IMAD R21, R2, 0x40, R19 ;  /* 0x0000004002157824 */ /* 0x004fe400078e0213 */
[----:B------:R-:W-:Y:S01]  /*0ec0*/  IMAD R2, R137, 0x4, R4 ;  /* 0x0000000489027824 */ /* 0x000fe200078e0204 */
[----:B------:R-:W-:-:S03]  /*0ed0*/  LEA R102, P0, R6, R73, 0x1 ;  /* 0x0000004906667211 */ /* 0x000fc600078008ff */
[C---:B---3--:R-:W-:Y:S01]  /*0ee0*/  IMAD R14, R137.reuse, 0x4, R2 ;  /* 0x00000004890e7824 */ /* 0x048fe200078e0202 */
[----:B------:R-:W-:Y:S02]  /*0ef0*/  LEA R100, P1, R8, R73, 0x1 ;  /* 0x0000004908647211 */ /* 0x000fe400078208ff */
[-C--:B------:R-:W-:Y:S01]  /*0f00*/  LEA.HI.X.SX32 R103, R6, R23.reuse, 0x1, P0 ;  /* 0x0000001706677211 */ /* 0x080fe200000f0eff */
[C---:B------:R-:W-:Y:S01]  /*0f10*/  IMAD R6, R137.reuse, 0x8, R14 ;  /* 0x0000000889067824 */ /* 0x040fe200078e020e */
[----:B------:R-:W-:Y:S01]  /*0f20*/  LEA.HI.X.SX32 R101, R8, R23, 0x1, P1 ;  /* 0x0000001708657211 */ /* 0x000fe200008f0eff */
[----:B------:R-:W-:Y:S01]  /*0f30*/  UIADD3 UR4, UPT, UPT, UR20, 0x1c, URZ ;  /* 0x0000001c14047890 */ /* 0x000fe2000fffe0ff */
[-C--:B------:R-:W-:Y:S01]  /*0f40*/  LEA R98, P0, R10, R73.reuse, 0x1 ;  /* 0x000000490a627211 */ /* 0x080fe200078008ff */
[C---:B------:R-:W-:Y:S01]  /*0f50*/  IMAD R8, R137.reuse, 0x4, R6 ;  /* 0x0000000489087824 */ /* 0x040fe200078e0206 */
[----:B------:R-:W-:Y:S02]  /*0f60*/  LEA R96, P1, R12, R73, 0x1 ;  /* 0x000000490c607211 */ /* 0x000fe400078208ff */
[-C--:B------:R-:W-:Y:S01]  /*0f70*/  LEA.HI.X.SX32 R99, R10, R23.reuse, 0x1, P0 ;  /* 0x000000170a637211 */ /* 0x080fe200000f0eff */
[C---:B------:R-:W-:Y:S01]  /*0f80*/  IMAD R10, R137.reuse, 0x4, R8 ;  /* 0x00000004890a7824 */ /* 0x040fe200078e0208 */
[----:B------:R-:W-:Y:S01]  /*0f90*/  LEA.HI.X.SX32 R97, R12, R23, 0x1, P1 ;  /* 0x000000170c617211 */ /* 0x000fe200008f0eff */
[C---:B------:R-:W-:Y:S01]  /*0fa0*/  IMAD R3, R137.reuse, UR4, RZ ;  /* 0x0000000489037c24 */ /* 0x040fe2000f8e02ff */
[-C--:B------:R-:W-:Y:S01]  /*0fb0*/  LEA R92, P1, R2, R73.reuse, 0x1 ;  /* 0x00000049025c7211 */ /* 0x080fe200078208ff */
[----:B------:R-:W-:Y:S01]  /*0fc0*/  IMAD R12, R137, 0x4, R10 ;  /* 0x00000004890c7824 */ /* 0x000fe200078e020a */
[----:B------:R-:W-:Y:S01]  /*0fd0*/  UIADD3 UR5, UPT, UPT, UR20, 0x3c, URZ ;  /* 0x0000003c14057890 */ /* 0x000fe2000fffe0ff */
[----:B------:R-:W-:-:S02]  /*0fe0*/  LEA R94, P0, R4, R73, 0x1 ;  /* 0x00000049045e7211 */ /* 0x000fc400078008ff */
[----:B------:R-:W-:Y:S02]  /*0ff0*/  LEA R86, P2, R3, R73, 0x1 ;  /* 0x0000004903567211 */ /* 0x000fe400078408ff */
[-C--:B------:R-:W-:Y:S01]  /*1000*/  LEA.HI.X.SX32 R93, R2, R23.reuse, 0x1, P1 ;  /* 0x00000017025d7211 */ /* 0x080fe200008f0eff */
[----:B------:R-:W-:Y:S01]  /*1010*/  IMAD R2, R137, 0x4, R12 ;  /* 0x0000000489027824 */ /* 0x000fe200078e020c */
[-C--:B------:R-:W-:Y:S01]  /*1020*/  LEA.HI.X.SX32 R87, R3, R23.reuse, 0x1, P2 ;  /* 0x0000001703577211 */ /* 0x080fe200010f0eff */
[C---:B------:R-:W-:Y:S01]  /*1030*/  IMAD R5, R137.reuse, UR5, RZ ;  /* 0x0000000589057c24 */ /* 0x040fe2000f8e02ff */
[----:B------:R-:W-:Y:S01]  /*1040*/  LEA.HI.X.SX32 R95, R4, R23, 0x1, P0 ;  /* 0x00000017045f7211 */ /* 0x000fe200000f0eff */
[----:B------:R-:W-:Y:S01]  /*1050*/  IMAD R4, R137, 0x4, R2 ;  /* 0x0000000489047824 */ /* 0x000fe200078e0202 */
[CC--:B------:R-:W-:Y:S02]  /*1060*/  LEA R88, P2, R14.reuse, R73.reuse, 0x1 ;  /* 0x000000490e587211 */ /* 0x0c0fe400078408ff */
[----:B------:R-:W-:Y:S01]  /*1070*/  LEA R70, P3, R5, R73, 0x1 ;  /* 0x0000004905467211 */ /* 0x000fe200078608ff */
[----:B------:R-:W-:Y:S01]  /*1080*/  IMAD R3, R137, 0x4, R4 ;  /* 0x0000000489037824 */ /* 0x000fe200078e0204 */
[----:B------:R-:W-:-:S02]  /*1090*/  LEA.HI.X.SX32 R89, R14, R23, 0x1, P2 ;  /* 0x000000170e597211 */ /* 0x000fc400010f0eff */
[-C--:B------:R-:W-:Y:S02]  /*10a0*/  LEA R84, P0, R6, R73.reuse, 0x1 ;  /* 0x0000004906547211 */ /* 0x080fe400078008ff */
[-C--:B------:R-:W-:Y:S02]  /*10b0*/  LEA R82, P1, R8, R73.reuse, 0x1 ;  /* 0x0000004908527211 */ /* 0x080fe400078208ff */
[----:B------:R-:W-:Y:S02]  /*10c0*/  LEA R80, P2, R10, R73, 0x1 ;  /* 0x000000490a507211 */ /* 0x000fe400078408ff */
[-C--:B------:R-:W-:Y:S02]  /*10d0*/  LEA.HI.X.SX32 R71, R5, R23.reuse, 0x1, P3 ;  /* 0x0000001705477211 */ /* 0x080fe400018f0eff */
[-C--:B------:R-:W-:Y:S02]  /*10e0*/  LEA.HI.X.SX32 R85, R6, R23.reuse, 0x1, P0 ;  /* 0x0000001706557211 */ /* 0x080fe400000f0eff */
[----:B------:R-:W-:-:S02]  /*10f0*/  LEA.HI.X.SX32 R83, R8, R23, 0x1, P1 ;  /* 0x0000001708537211 */ /* 0x000fc400008f0eff */
[----:B------:R-:W-:Y:S02]  /*1100*/  LEA.HI.X.SX32 R81, R10, R23, 0x1, P2 ;  /* 0x000000170a517211 */ /* 0x000fe400010f0eff */
[-C--:B------:R-:W-:Y:S02]  /*1110*/  LEA R72, P3, R3, R73.reuse, 0x1 ;  /* 0x0000004903487211 */ /* 0x080fe400078608ff */
[-C--:B------:R-:W-:Y:S02]  /*1120*/  LEA R78, P0, R12, R73.reuse, 0x1 ;  /* 0x000000490c4e7211 */ /* 0x080fe400078008ff */
[-C--:B------:R-:W-:Y:S02]  /*1130*/  LEA R76, P1, R2, R73.reuse, 0x1 ;  /* 0x00000049024c7211 */ /* 0x080fe400078208ff */
[----:B------:R-:W-:Y:S02]  /*1140*/  LEA R74, P2, R4, R73, 0x1 ;  /* 0x00000049044a7211 */ /* 0x000fe400078408ff */
[----:B------:R-:W-:-:S02]  /*1150*/  R2UR UR10, R68 ;  /* 0x00000000440a72ca */ /* 0x000fc400000e0000 */
[-C--:B------:R-:W-:Y:S02]  /*1160*/  LEA.HI.X.SX32 R73, R3, R23.reuse, 0x1, P3 ;  /* 0x0000001703497211 */ /* 0x080fe400018f0eff */
[-C--:B------:R-:W-:Y:S02]  /*1170*/  LEA.HI.X.SX32 R79, R12, R23.reuse, 0x1, P0 ;  /* 0x000000170c4f7211 */ /* 0x080fe400000f0eff */
[-C--:B------:R-:W-:Y:S02]  /*1180*/  LEA.HI.X.SX32 R77, R2, R23.reuse, 0x1, P1 ;  /* 0x00000017024d7211 */ /* 0x080fe400008f0eff */
[----:B------:R-:W-:Y:S02]  /*1190*/  LEA.HI.X.SX32 R75, R4, R23, 0x1, P2 ;  /* 0x00000017044b7211 */ /* 0x000fe400010f0eff */
[----:B------:R-:W-:Y:S01]  /*11a0*/  LOP3.LUT R3, R21, 0x10, RZ, 0x3c, !PT ;  /* 0x0000001015037812 */ /* 0x000fe200078e3cff */
[----:B------:R-:W-:Y:S06]  /*11b0*/  @P4 BRA `(.L_x_5) ;  /* 0x0000000000184947 */ /* 0x000fec0003800000 */
[----:B------:R-:W-:Y:S01]  /*11c0*/  ELECT P0, URZ, PT ;  /* 0x0000000000ff782f */ /* 0x000fe20003800000 */
[----:B------:R-:W-:Y:S01]  /*11d0*/  IMAD.MOV.U32 R2, RZ, RZ, 0x1 ;  /* 0x00000001ff027424 */ /* 0x000fe200078e00ff */
[----:B------:R-:W-:Y:S01]  /*11e0*/  UMOV UR4, 0x40 ;  /* 0x0000004000047882 */ /* 0x000fe20000000000 */
[----:B------:R-:W-:Y:S01]  /*11f0*/  UVIRTCOUNT.DEALLOC.SMPOOL 0x80 ;  /* 0x000000800000784c */ /* 0x000fe20000000000 */
[----:B------:R-:W-:-:S09]  /*1200*/  ULEA UR4, UR6, UR4, 0x18 ;  /* 0x0000000406047291 */ /* 0x000fd2000f8ec0ff */
[----:B------:R0:W-:Y:S03]  /*1210*/  @P0 STS.U8 [UR4], R2 ;  /* 0x00000002ff000988 */ /* 0x0001e60008000004 */
.L_x_5:
[----:B------:R-:W-:Y:S01]  /*1220*/  USHF.L.U32 UR4, UR20, 0x15, URZ ;  /* 0x0000001514047899 */ /* 0x000fe200080006ff */
[C---:B------:R-:W-:Y:S01]  /*1230*/  LOP3.LUT R5, R21.reuse, 0x20, RZ, 0x3c, !PT ;  /* 0x0000002015057812 */ /* 0x040fe200078e3cff */
[----:B-----5:R1:W-:Y:S01]  /*1240*/  STS.U16 [R21+UR9+0x400], R18 ;  /* 0x0004001215007988 */ /* 0x0203e20008000409 */
[C---:B------:R-:W-:Y:S01]  /*1250*/  LOP3.LUT R23, R21.reuse, 0x30, RZ, 0x3c, !PT ;  /* 0x0000003015177812 */ /* 0x040fe200078e3cff */
[----:B------:R-:W-:Y:S01]  /*1260*/  ULOP3.LUT UR4, UR4, 0x600000, URZ, 0xc0, !UPT ;  /* 0x0060000004047892 */ /* 0x000fe2000f8ec0ff */
[----:B------:R-:W-:Y:S01]  /*1270*/  LOP3.LUT R25, R21, 0x40, RZ, 0x3c, !PT ;  /* 0x0000004015197812 */ /* 0x000fe200078e3cff */
[----:B------:R-:W-:Y:S01]  /*1280*/  STS.U16 [R21+UR9+0x800], R34 ;  /* 0x0008002215007988 */ /* 0x000fe20008000409 */
[----:B------:R-:W-:Y:S01]  /*1290*/  LOP3.LUT P5, RZ, R90, 0x7f, RZ, 0xc0, !PT ;  /* 0x0000007f5aff7812 */ /* 0x000fe200078ac0ff */
[----:B------:R-:W-:Y:S01]  /*12a0*/  UIADD3 UR11, UPT, UPT, UR10, UR4, URZ ;  /* 0x000000040a0b7290 */ /* 0x000fe2000fffe0ff */
[----:B------:R-:W-:Y:S01]  /*12b0*/  VIADD R68, R69, 0x80 ;  /* 0x0000008045447836 */ /* 0x000fe20000000000 */
[----:B------:R-:W-:Y:S01]  /*12c0*/  STS.U16 [R21+UR9+0xc00], R50 ;  /* 0x000c003215007988 */ /* 0x000fe20008000409 */
[----:B------:R-:W-:Y:S01]  /*12d0*/  UMOV UR5, 0x1 ;  /* 0x0000000100057882 */ /* 0x000fe20000000000 */
[----:B------:R-:W-:-:S02]  /*12e0*/  PRMT R4, RZ, 0x7610, R4 ;  /* 0x00007610ff047816 */ /* 0x000fc40000000004 */
[----:B------:R-:W-:Y:S01]  /*12f0*/  STS.U16 [R21+UR9], R64 ;  /* 0x0000004015007988 */ /* 0x000fe20008000409 */
[----:B------:R-:W-:Y:S02]  /*1300*/  ISETP.GT.AND P0, PT, R68, RZ, PT ;  /* 0x000000ff4400720c */ /* 0x000fe40003f04270 */
[----:B------:R-:W-:Y:S01]  /*1310*/  PRMT R6, RZ, 0x7610, R6 ;  /* 0x00007610ff067816 */ /* 0x000fe20000000006 */
[----:B------:R-:W-:Y:S01]  /*1320*/  STS.U16 [R3+UR9+0x80], R65 ;  /* 0x0000804103007988 */ /* 0x000fe20008000409 */
[----:B------:R-:W-:Y:S01]  /*1330*/  PRMT R8, RZ, 0x7610, R8 ;  /* 0x00007610ff087816 */ /* 0x000fe20000000008 */
[----:B------:R-:W-:Y:S01]  /*1340*/  VOTEU.ALL UP0, P5 ;  /* 0x0000000000ff7886 */ /* 0x000fe20002800000 */
[----:B------:R-:W-:Y:S01]  /*1350*/  VOTEU.ALL UP1, P5 ;  /* 0x0000000000ff7886 */ /* 0x000fe20002820000 */
[----:B------:R-:W-:Y:S01]  /*1360*/  STS.U16 [R3+UR9+0x480], R20 ;  /* 0x0004801403007988 */ /* 0x000fe20008000409 */
[----:B------:R-:W-:Y:S02]  /*1370*/  PRMT R10, RZ, 0x7610, R10 ;  /* 0x00007610ff0a7816 */ /* 0x000fe4000000000a */
[----:B------:R-:W-:-:S04]  /*1380*/  @!UP0 UIADD3 UR6, UPT, UPT, -UR5, 0x100000, URZ ;  /* 0x0010000005068890 */ /* 0x000fc8000fffe1ff */
[----:B------:R-:W-:Y:S02]  /*1390*/  @!UP0 USHF.L.U32 UR7, UR6, 0xb, URZ ;  /* 0x0000000b06078899 */ /* 0x000fe400080006ff */
[----:B------:R-:W-:Y:S01]  /*13a0*/  @!UP0 USHF.L.U32 UR6, UR6, 0x1, URZ ;  /* 0x0000000106068899 */ /* 0x000fe200080006ff */
[----:B------:R-:W-:Y:S01]  /*13b0*/  STS.U16 [R3+UR9+0x880], R36 ;  /* 0x0008802403007988 */ /* 0x000fe20008000409 */
[----:B------:R-:W-:Y:S02]  /*13c0*/  PRMT R12, RZ, 0x7610, R12 ;  /* 0x00007610ff0c7816 */ /* 0x000fe4000000000c */
[----:B------:R-:W-:Y:S01]  /*13d0*/  PRMT R14, RZ, 0x7610, R14 ;  /* 0x00007610ff0e7816 */ /* 0x000fe2000000000e */
[----:B------:R2:W-:Y:S01]  /*13e0*/  STS.U16 [R3+UR9+0xc80], R52 ;  /* 0x000c803403007988 */ /* 0x0005e20008000409 */
[----:B-1----:R-:W-:-:S03]  /*13f0*/  PRMT R18, RZ, 0x7610, R18 ;  /* 0x00007610ff127816 */ /* 0x002fc60000000012 */
[----:B------:R1:W-:Y:S04]  /*1400*/  STS.U16 [R5+UR9+0x100], R7 ;  /* 0x0001000705007988 */ /* 0x0003e80008000409 */
[----:B------:R-:W-:Y:S01]  /*1410*/  STS.U16 [R5+UR9+0x500], R22 ;  /* 0x0005001605007988 */ /* 0x000fe20008000409 */
[----:B--2---:R-:W-:-:S03]  /*1420*/  LOP3.LUT R3, R21, 0x50, RZ, 0x3c, !PT ;  /* 0x0000005015037812 */ /* 0x004fc600078e3cff */
[----:B------:R-:W-:Y:S01]  /*1430*/  STS.U16 [R5+UR9+0x900], R38 ;  /* 0x0009002605007988 */ /* 0x000fe20008000409 */
[----:B-1----:R-:W-:-:S03]  /*1440*/  PRMT R7, RZ, 0x7610, R7 ;  /* 0x00007610ff077816 */ /* 0x002fc60000000007 */
[----:B------:R1:W-:Y:S04]  /*1450*/  STS.U16 [R5+UR9+0xd00], R54 ;  /* 0x000d003605007988 */ /* 0x0003e80008000409 */
[----:B------:R2:W-:Y:S04]  /*1460*/  STS.U16 [R23+UR9+0x180], R9 ;  /* 0x0001800917007988 */ /* 0x0005e80008000409 */
[----:B------:R-:W-:Y:S01]  /*1470*/  STS.U16 [R23+UR9+0x580], R24 ;  /* 0x0005801817007988 */ /* 0x000fe20008000409 */
[C---:B-1----:R-:W-:Y:S02]  /*1480*/  LOP3.LUT R5, R21.reuse, 0x60, RZ, 0x3c, !PT ;  /* 0x0000006015057812 */ /* 0x042fe400078e3cff */
[----:B------:R-:W-:Y:S01]  /*1490*/  LOP3.LUT R21, R21, 0x70, RZ, 0x3c, !PT ;  /* 0x0000007015157812 */ /* 0x000fe200078e3cff */
[----:B------:R-:W-:Y:S01]  /*14a0*/  STS.U16 [R23+UR9+0x980], R40 ;  /* 0x0009802817007988 */ /* 0x000fe20008000409 */
[----:B--2---:R-:W-:-:S03]  /*14b0*/  PRMT R9, RZ, 0x7610, R9 ;  /* 0x00007610ff097816 */ /* 0x004fc60000000009 */
[----:B------:R-:W-:Y:S04]  /*14c0*/  STS.U16 [R23+UR9+0xd80], R56 ;  /* 0x000d803817007988 */ /* 0x000fe80008000409 */
[----:B------:R1:W-:Y:S04]  /*14d0*/  STS.U16 [R25+UR9+0x200], R11 ;  /* 0x0002000b19007988 */ /* 0x0003e80008000409 */
[----:B------:R-:W-:Y:S04]  /*14e0*/  STS.U16 [R25+UR9+0x600], R26 ;  /* 0x0006001a19007988 */ /* 0x000fe80008000409 */
[----:B------:R-:W-:Y:S01]  /*14f0*/  STS.U16 [R25+UR9+0xa00], R42 ;  /* 0x000a002a19007988 */ /* 0x000fe20008000409 */
[----:B-1----:R-:W-:-:S03]  /*1500*/  PRMT R11, RZ, 0x7610, R11 ;  /* 0x00007610ff0b7816 */ /* 0x002fc6000000000b */
        /* <DEDUP_REMOVED lines=10> */
[----:B------:R1:W-:Y:S04]  /*15b0*/  STS.U16 [R5+UR9+0xf00], R62 ;  /* 0x000f003e05007988 */ /* 0x0003e80008000409 */
[----:B------:R2:W-:Y:S04]  /*15c0*/  STS.U16 [R21+UR9+0x380], R16 ;  /* 0x0003801015007988 */ /* 0x0005e80008000409 */
[----:B------:R-:W-:Y:S01]  /*15d0*/  STS.U16 [R21+UR9+0x780], R32 ;  /* 0x0007802015007988 */ /* 0x000fe20008000409 */
[----:B-1----:R-:W-:-:S03]  /*15e0*/  PRMT R5, RZ, 0x7610, R5 ;  /* 0x00007610ff057816 */ /* 0x002fc60000000005 */
[----:B------:R-:W-:Y:S01]  /*15f0*/  STS.U16 [R21+UR9+0xb80], R48 ;  /* 0x000b803015007988 */ /* 0x000fe20008000409 */
[----:B--2---:R-:W-:-:S03]  /*1600*/  PRMT R16, RZ, 0x7610, R16 ;  /* 0x00007610ff107816 */ /* 0x004fc60000000010 */
[----:B------:R1:W-:Y:S01]  /*1610*/  STS.U16 [R21+UR9+0xf80], R17 ;  /* 0x000f801115007988 */ /* 0x0003e20008000409 */
[----:B------:R-:W-:Y:S01]  /*1620*/  STTM.x32 tmem[UR11], RZ ;  /* 0x000000ff000079ed */ /* 0x000fe200082c000b */
[----:B------:R-:W2:Y:S02]  /*1630*/  FENCE.VIEW.ASYNC.T ;  /* 0x00000000000073c6 */ /* 0x000ea40000000200 */
[----:B--2---:R-:W-:Y:S01]  /*1640*/  BAR.SYNC.DEFER_BLOCKING 0x0 ;  /* 0x0000000000007b1d */ /* 0x004fe20000010000 */
[----:B-1----:R-:W-:Y:S02]  /*1650*/  PRMT R17, RZ, 0x7610, R17 ;  /* 0x00007610ff117816 */ /* 0x002fe40000000011 */
[----:B------:R-:W-:-:S03]  /*1660*/  PRMT R21, RZ, 0x7610, R21 ;  /* 0x00007610ff157816 */ /* 0x000fc60000000015 */
[----:B------:R-:W1:Y:S02]  /*1670*/  FENCE.VIEW.ASYNC.S ;  /* 0x00000000000073c6 */ /* 0x000e640000000000 */
[----:B-1----:R1:W2:Y:S02]  /*1680*/  @!UP1 SYNCS.EXCH.64 URZ, [UR9+0x5000], UR6 ;  /* 0x0050000609ff95b2 */ /* 0x0022a40008000100 */
[----:B--2---:R-:W-:Y:S06]  /*1690*/  BAR.SYNC.DEFER_BLOCKING 0x0 ;  /* 0x0000000000007b1d */ /* 0x004fec0000010000 */
[----:B------:R-:W2:Y:S04]  /*16a0*/  @P0 LDG.E.U16 R4, desc[UR22][R102.64] ;  /* 0x0000001666040981 */ /* 0x000ea8000c1e1500 */
[----:B------:R-:W3:Y:S04]  /*16b0*/  @P0 LDG.E.U16 R6, desc[UR22][R98.64] ;  /* 0x0000001662060981 */ /* 0x000ee8000c1e1500 */
[----:B------:R-:W4:Y:S04]  /*16c0*/  @P0 LDG.E.U16 R8, desc[UR22][R94.64] ;  /* 0x000000165e080981 */ /* 0x000f28000c1e1500 */
        /* <DEDUP_REMOVED lines=12> */
[----:B------:R-:W4:Y:S01]  /*1790*/  @P0 LDG.E.U16 R21, desc[UR22][R70.64] ;  /* 0x0000001646150981 */ /* 0x000f22000c1e1500 */
[----:B------:R-:W-:Y:S01]  /*17a0*/  SHF.R.S32.HI R3, RZ, 0x6, R90 ;  /* 0x00000006ff037819 */ /* 0x000fe2000001145a */
[----:B------:R-:W-:Y:S01]  /*17b0*/  VOTEU.ALL UP1, P5 ;  /* 0x0000000000ff7886 */ /* 0x000fe20002820000 */
[----:B-1----:R-:W-:-:S04]  /*17c0*/  @!UP0 UIADD3 UR6, UPT, UPT, -UR5, 0x100000, URZ ;  /* 0x0010000005068890 */ /* 0x002fc8000fffe1ff */
[----:B------:R-:W-:Y:S02]  /*17d0*/  @!UP0 USHF.L.U32 UR7, UR6, 0xb, URZ ;  /* 0x0000000b06078899 */ /* 0x000fe400080006ff */
[----:B------:R-:W-:Y:S02]  /*17e0*/  @!UP0 USHF.L.U32 UR6, UR6, 0x1, URZ ;  /* 0x0000000106068899 */ /* 0x000fe400080006ff */
[----:B------:R-:W-:Y:S01]  /*17f0*/  UIADD3 UR14, UPT, UPT, UR9, 0x3000, URZ ;  /* 0x00003000090e7890 */ /* 0x000fe2000fffe0ff */
[----:B------:R-:W-:Y:S01]  /*1800*/  SGXT R3, R3, 0x1 ;  /* 0x000000010303781a */ /* 0x000fe20000000200 */
[----:B------:R-:W-:Y:S02]  /*1810*/  UIADD3 UR12, UPT, UPT, UR10, 0x20, URZ ;  /* 0x000000200a0c7890 */ /* 0x000fe4000fffe0ff */
[----:B------:R-:W-:-:S04]  /*1820*/  @!UP0 UIADD3 UR4, UPT, UPT, -UR5, 0x100000, URZ ;  /* 0x0010000005048890 */ /* 0x000fc8000fffe1ff */
[----:B------:R-:W-:Y:S02]  /*1830*/  @!UP0 USHF.L.U32 UR5, UR4, 0xb, URZ ;  /* 0x0000000b04058899 */ /* 0x000fe400080006ff */
[----:B------:R-:W-:Y:S01]  /*1840*/  @!UP0 USHF.L.U32 UR4, UR4, 0x1, URZ ;  /* 0x0000000104048899 */ /* 0x000fe200080006ff */
[----:B------:R-:W-:Y:S02]  /*1850*/  LOP3.LUT R3, R19, 0x90, R3, 0x78, !PT ;  /* 0x0000009013037812 */ /* 0x000fe400078e7803 */
[----:B------:R-:W-:Y:S02]  /*1860*/  ISETP.EQ.U32.AND P1, PT, RZ, UR20, P0 ;  /* 0x00000014ff007c0c */ /* 0x000fe40008722070 */
[----:B0-----:R-:W-:Y:S01]  /*1870*/  LOP3.LUT R2, R3, 0x20, RZ, 0x3c, !PT ;  /* 0x0000002003027812 */ /* 0x001fe200078e3cff */
[----:B------:R0:W1:Y:S01]  /*1880*/  @!UP1 SYNCS.EXCH.64 URZ, [UR9+0x5008], UR6 ;  /* 0x0050080609ff95b2 */ /* 0x0000620008000100 */
[----:B------:R-:W-:Y:S01]  /*1890*/  VOTEU.ALL UP1, P5 ;  /* 0x0000000000ff7886 */ /* 0x000fe20002820000 */
[----:B--2---:R0:W-:Y:S04]  /*18a0*/  STS.U16 [R3+UR9+0x2000], R4 ;  /* 0x0020000403007988 */ /* 0x0041e80008000409 */
[----:B---3--:R0:W-:Y:S04]  /*18b0*/  STS.U16 [R3+UR9+0x2200], R6 ;  /* 0x0022000603007988 */ /* 0x0081e80008000409 */
[----:B----4-:R0:W-:Y:S04]  /*18c0*/  STS.U16 [R3+UR9+0x2400], R8 ;  /* 0x0024000803007988 */ /* 0x0101e80008000409 */
[----:B------:R0:W-:Y:S04]  /*18d0*/  STS.U16 [R3+UR9+0x2600], R10 ;  /* 0x0026000a03007988 */ /* 0x0001e80008000409 */
        /* <DEDUP_REMOVED lines=11> */
[----:B------:R0:W-:Y:S01]  /*1990*/  STS.U16 [R2+UR9+0x2f00], R21 ;  /* 0x002f001502007988 */ /* 0x0001e20008000409 */
[----:B-1----:R1:W-:Y:S06]  /*19a0*/  MEMBAR.ALL.CTA ;  /* 0x0000000000007992 */ /* 0x0023ec0000008000 */
[----:B-1----:R-:W-:Y:S04]  /*19b0*/  FENCE.VIEW.ASYNC.S ;  /* 0x00000000000073c6 */ /* 0x002fe80000000000 */
[----:B------:R-:W1:Y:S02]  /*19c0*/  FENCE.VIEW.ASYNC.S ;  /* 0x00000000000073c6 */ /* 0x000e640000000000 */
[----:B-1----:R0:W1:Y:S02]  /*19d0*/  @!UP1 SYNCS.EXCH.64 URZ, [UR9+0x3000], UR4 ;  /* 0x0030000409ff95b2 */ /* 0x0020640008000100 */
[----:B-1----:R-:W-:Y:S06]  /*19e0*/  BAR.SYNC.DEFER_BLOCKING 0x0 ;  /* 0x0000000000007b1d */ /* 0x002fec0000010000 */
[----:B0-----:R-:W-:Y:S05]  /*19f0*/  @!P1 BRA `(.L_x_6) ;  /* 0x0000000000689947 */ /* 0x001fea0003800000 */
[----:B------:R-:W-:Y:S02]  /*1a00*/  UIADD3 UR4, UPT, UPT, UR9, 0x2000, URZ ;  /* 0x0000200009047890 */ /* 0x000fe4000fffe0ff */
[----:B------:R-:W-:Y:S02]  /*1a10*/  USHF.R.U32.HI UR5, URZ, 0x4, UR9 ;  /* 0x00000004ff057899 */ /* 0x000fe40008011609 */
[----:B------:R-:W-:Y:S02]  /*1a20*/  USHF.R.U32.HI UR6, URZ, 0x4, UR4 ;  /* 0x00000004ff067899 */ /* 0x000fe40008011604 */
[----:B------:R-:W-:Y:S02]  /*1a30*/  USGXT.U32 UR4, UR5, 0xe ;  /* 0x0000000e0504789a */ /* 0x000fe40008000000 */
[----:B------:R-:W-:Y:S01]  /*1a40*/  USGXT.U32 UR6, UR6, 0xe ;  /* 0x0000000e0606789a */ /* 0x000fe20008000000 */
[----:B------:R-:W-:Y:S01]  /*1a50*/  UMOV UR16, 0x1000080 ;  /* 0x0100008000107882 */ /* 0x000fe20000000000 */
[----:B------:R-:W-:Y:S01]  /*1a60*/  UMOV UR17, 0x40004040 ;  /* 0x4000404000117882 */ /* 0x000fe20000000000 */
[----:B------:R-:W-:Y:S01]  /*1a70*/  UMOV UR18, 0xfffffffe ;  /* 0xfffffffe00127882 */ /* 0x000fe20000000000 */
[----:B------:R-:W-:Y:S01]  /*1a80*/  UMOV UR19, 0x7fffbfdf ;  /* 0x7fffbfdf00137882 */ /* 0x000fe20000000000 */
[----:B------:R-:W-:Y:S01]  /*1a90*/  UMOV UR5, URZ ;  /* 0x000000ff00057c82 */ /* 0x000fe20008000000 */
[----:B------:R-:W-:Y:S01]  /*1aa0*/  UMOV UR7, URZ ;  /* 0x000000ff00077c82 */ /* 0x000fe20008000000 */
[----:B------:R-:W-:-:S02]  /*1ab0*/  ULOP3.LUT UR24, UR4, 0x1000000, URZ, 0xfc, !UPT ;  /* 0x0100000004187892 */ /* 0x000fc4000f8efcff */
[----:B------:R-:W-:Y:S02]  /*1ac0*/  UIADD3.64 UR16, UPT, UPT, UR4, UR16, URZ ;  /* 0x0000001004107297 */ /* 0x000fe4000fffe0ff */
[----:B------:R-:W-:Y:S01]  /*1ad0*/  UIADD3.64 UR18, UPT, UPT, UR6, -UR18, URZ ;  /* 0x8000001206127297 */ /* 0x000fe2000fffe0ff */
[----:B------:R-:W-:Y:S01]  /*1ae0*/  UMOV UR26, 0x0 ;  /* 0x00000000001a7882 */ /* 0x000fe20000000000 */
[----:B------:R-:W-:Y:S01]  /*1af0*/  UMOV UR27, 0x8108010 ;  /* 0x08108010001b7882 */ /* 0x000fe20000000000 */
[----:B------:R-:W-:Y:S01]  /*1b00*/  UMOV UR4, UR14 ;  /* 0x0000000e00047c82 */ /* 0x000fe20008000000 */
[----:B------:R-:W-:Y:S01]  /*1b10*/  UMOV UR25, 0x40004040 ;  /* 0x4000404000197882 */ /* 0x000fe20000000000 */
[----:B------:R-:W-:Y:S01]  /*1b20*/  UMOV UR7, 0x80004020 ;  /* 0x8000402000077882 */ /* 0x000fe20000000000 */
[----:B------:R-:W-:Y:S01]  /*1b30*/  UMOV UR28, 0x0 ;  /* 0x00000000001c7882 */ /* 0x000fe20000000000 */
[----:B------:R-:W-:Y:S01]  /*1b40*/  UMOV UR29, 0x8108010 ;  /* 0x08108010001d7882 */ /* 0x000fe20000000000 */
[----:B------:R-:W-:Y:S01]  /*1b50*/  UMOV UR4, UR4 ;  /* 0x0000000400047c82 */ /* 0x000fe20008000000 */
[----:B------:R0:W-:Y:S01]  /*1b60*/  UTCHMMA gdesc[UR24], gdesc[UR6], tmem[UR12], tmem[UR26], idesc[UR27], !UPT ;  /* 0x00ff1a06180075ea */ /* 0x0001e2000f80000c */
[----:B------:R0:W-:Y:S01]  /*1b70*/  UTCHMMA gdesc[UR16], gdesc[UR18], tmem[UR12], tmem[UR28], idesc[UR29], UPT ;  /* 0x00ff1c12100075ea */ /* 0x0001e2000b80000c */
[----:B------:R0:W-:Y:S01]  /*1b80*/  UTCBAR [UR4], URZ ;  /* 0x000000ff040073e9 */ /* 0x0001e200080000ff */
[----:B------:R-:W-:Y:S01]  /*1b90*/  NOP ;  /* 0x0000000000007918 */ /* 0x000fe20000000000 */
.L_x_6:
[----:B------:R-:W-:Y:S05]  /*1ba0*/  @!P0 BRA `(.L_x_7) ;  /* 0x0000000000088947 */ /* 0x000fea0003800000 */
[----:B------:R-:W1:Y:S02]  /*1bb0*/  SYNCS.PHASECHK.TRANS64.TRYWAIT P2, [UR9+0x3000], RZ ;  /* 0x003000ffff0075a7 */ /* 0x000e640008041109 */
[----:B-1----:R-:W-:Y:S05]  /*1bc0*/  @!P2 BRA `(.L_x_8) ;  /* 0x0000008c0030a947 */ /* 0x002fea0003800000 */
.L_x_7:
[----:B------:R-:W-:Y:S01]  /*1bd0*/  BAR.SYNC.DEFER_BLOCKING 0x0 ;  /* 0x0000000000007b1d */ /* 0x000fe20000010000 */
[----:B------:R-:W-:Y:S02]  /*1be0*/  ISETP.GT.AND P6, PT, R69, -0x1, PT ;  /* 0xffffffff4500780c */ /* 0x000fe40003fc4270 */
[C---:B------:R-:W-:Y:S02]  /*1bf0*/  ISETP.GT.AND P3, PT, R0.reuse, RZ, PT ;  /* 0x000000ff0000720c */ /* 0x040fe40003f64270 */
[----:B------:R-:W-:Y:S01]  /*1c00*/  ISETP.GT.AND P2, PT, R0, 0x1, PT ;  /* 0x000000010000780c */ /* 0x000fe20003f44270 */
[----:B0-----:R-:W0:Y:S02]  /*1c10*/  LDCU UR4, c[0x0][0x3a8] ;  /* 0x00007500ff0477ac */ /* 0x001e240008000800 */
[----:B------:R-:W1:Y:S01]  /*1c20*/  LDC.64 R138, c[0x0][0x390] ;  /* 0x0000e400ff8a7b82 */ /* 0x000e620000000a00 */
[----:B------:R-:W0:Y:S01]  /*1c30*/  LDTM.x64 R4, tmem[UR11+0x20] ;  /* 0x0000200b000479ee */ /* 0x000e220008340000 */
[----:B------:R-:W-:Y:S01]  /*1c40*/  PRMT R141, RZ, 0x7610, R141 ;  /* 0x00007610ff8d7816 */ /* 0x000fe2000000008d */
[----:B------:R-:W2:Y:S01]  /*1c50*/  LDCU.64 UR24, c[0x0][0x3d0] ;  /* 0x00007a00ff1877ac */ /* 0x000ea20008000a00 */
[----:B------:R-:W-:-:S02]  /*1c60*/  PRMT R143, RZ, 0x7610, R143 ;  /* 0x00007610ff8f7816 */ /* 0x000fc4000000008f */
[----:B------:R-:W-:Y:S02]  /*1c70*/  PRMT R145, RZ, 0x7610, R145 ;  /* 0x00007610ff917816 */ /* 0x000fe40000000091 */
[----:B------:R-:W-:Y:S02]  /*1c80*/  PRMT R147, RZ, 0x7610, R147 ;  /* 0x00007610ff937816 */ /* 0x000fe40000000093 */
[----:B------:R-:W-:Y:S01]  /*1c90*/  PRMT R144, RZ, 0x7610, R144 ;  /* 0x00007610ff907816 */ /* 0x000fe20000000090 */
[----:B------:R-:W3:Y:S01]  /*1ca0*/  @!P5 SYNCS.CCTL.IV [UR9+0x3000] ;  /* 0x00300000ff00d9b1 */ /* 0x000ee20008000009 */
[----:B------:R-:W-:Y:S01]  /*1cb0*/  NOP ;  /* 0x0000000000007918 */ /* 0x000fe20000000000 */
[----:B--2---:R-:W-:Y:S02]  /*1cc0*/  IMAD R91, R91, UR25, RZ ;  /* 0x000000195b5b7c24 */ /* 0x004fe4000f8e02ff */
[----:B0-----:R-:W-:Y:S01]  /*1cd0*/  FMUL R4, R4, UR4 ;  /* 0x0000000404047c20 */ /* 0x001fe20008400000 */
[----:B------:R-:W-:Y:S01]  /*1ce0*/  FMUL R5, R5, UR4 ;  /* 0x0000000405057c20 */ /* 0x000fe20008400000 */
[----:B------:R-:W-:Y:S01]  /*1cf0*/  FMUL R6, R6, UR4 ;  /* 0x0000000406067c20 */ /* 0x000fe20008400000 */
[----:B------:R-:W-:Y:S01]  /*1d00*/  FMUL R7, R7, UR4 ;  /* 0x0000000407077c20 */ /* 0x000fe20008400000 */
[----:B------:R-:W-:Y:S01]  /*1d10*/  FMUL R8, R8, UR4 ;  /* 0x0000000408087c20 */ /* 0x000fe20008400000 */
[----:B------:R-:W-:Y:S01]  /*1d20*/  FSEL R111, R4, -INF , P6 ;  /* 0xff800000046f7808 */ /* 0x000fe20003000000 */
[----:B------:R-:W-:Y:S01]  /*1d30*/  FMUL R9, R9, UR4 ;  /* 0x0000000409097c20 */ /* 0x000fe20008400000 */
[----:B------:R-:W-:Y:S01]  /*1d40*/  ISETP.GT.AND P6, PT, R0, 0x2, PT ;  /* 0x000000020000780c */ /* 0x000fe20003fc4270 */
        /* <DEDUP_REMOVED lines=15> */
[----:B------:R-:W-:Y:S01]  /*1e40*/  FMNMX3 R4, R111, R112, R113, !PT ;  /* 0x000000706f047276 */ /* 0x000fe20007800071 */
        /* <DEDUP_REMOVED lines=100> */
[----:B------:R-:W-:Y:S01]  /*2490*/  UIMAD UR4, UR8, UR24, URZ ;  /* 0x00000018080472a4 */ /* 0x000fe2000f8e02ff */
[----:B------:R-:W-:-:S02]  /*24a0*/  ISETP.GT.AND P6, PT, R0, 0x1a, PT ;  /* 0x0000001a0000780c */ /* 0x000fc40003fc4270 */
[----:B------:R-:W-:Y:S01]  /*24b0*/  FSEL R13, R29, -INF , P3 ;  /* 0xff8000001d0d7808 */ /* 0x000fe20001800000 */
[----:B------:R-:W-:Y:S01]  /*24c0*/  USHF.L.U32 UR6, UR4, 0x1, URZ ;  /* 0x0000000104067899 */ /* 0x000fe200080006ff */
[----:B------:R-:W-:Y:S01]  /*24d0*/  ISETP.GT.AND P3, PT, R0, 0x1b, PT ;  /* 0x0000001b0000780c */ /* 0x000fe20003f64270 */
[----:B------:R-:W-:Y:S01]  /*24e0*/  UIMAD.WIDE UR4, UR4, 0x2, URZ ;  /* 0x00000002040478a5 */ /* 0x000fe2000f8e02ff */
[----:B------:R-:W-:Y:S02]  /*24f0*/  FSEL R12, R30, -INF , P2 ;  /* 0xff8000001e0c7808 */ /* 0x000fe40001000000 */
[----:B------:R-:W-:Y:S02]  /*2500*/  FMNMX3 R24, R22, R11, R8, !PT ;  /* 0x0000000b16187276 */ /* 0x000fe40007800008 */
[----:B------:R-:W-:Y:S02]  /*2510*/  ISETP.GT.AND P2, PT, R0, 0x1c, PT ;  /* 0x0000001c0000780c */ /* 0x000fe40003f44270 */
[----:B------:R-:W-:-:S02]  /*2520*/  FSEL R15, R31, -INF , P6 ;  /* 0xff8000001f0f7808 */ /* 0x000fc40003000000 */
[----:B------:R-:W-:Y:S02]  /*2530*/  ISETP.GT.AND P6, PT, R0, 0x1d, PT ;  /* 0x0000001d0000780c */ /* 0x000fe40003fc4270 */
[----:B------:R-:W-:Y:S02]  /*2540*/  FSEL R14, R32, -INF , P3 ;  /* 0xff800000200e7808 */ /* 0x000fe40001800000 */
[----:B------:R-:W-:Y:S02]  /*2550*/  FMNMX3 R24, R24, R13, R12, !PT ;  /* 0x0000000d18187276 */ /* 0x000fe4000780000c */
[----:B------:R-:W-:Y:S02]  /*2560*/  FSEL R17, R106, -INF , P2 ;  /* 0xff8000006a117808 */ /* 0x000fe40001000000 */
[C---:B------:R-:W-:Y:S02]  /*2570*/  ISETP.GT.AND P3, PT, R0.reuse, 0x1e, PT ;  /* 0x0000001e0000780c */ /* 0x040fe40003f64270 */
[----:B------:R-:W-:-:S02]  /*2580*/  ISETP.GT.AND P2, PT, R0, 0x1f, PT ;  /* 0x0000001f0000780c */ /* 0x000fc40003f44270 */
[----:B------:R-:W-:Y:S02]  /*2590*/  FSEL R16, R34, -INF , P6 ;  /* 0xff80000022107808 */ /* 0x000fe40003000000 */
[----:B------:R-:W-:Y:S02]  /*25a0*/  FMNMX3 R28, R24, R15, R14, !PT ;  /* 0x0000000f181c7276 */ /* 0x000fe4000780000e */
[----:B------:R-:W-:Y:S02]  /*25b0*/  ISETP.GT.AND P6, PT, R0, 0x20, PT ;  /* 0x000000200000780c */ /* 0x000fe40003fc4270 */
[----:B------:R-:W-:Y:S02]  /*25c0*/  FSEL R19, R35, -INF , P3 ;  /* 0xff80000023137808 */ /* 0x000fe40001800000 */
[----:B------:R-:W-:Y:S02]  /*25d0*/  FSEL R18, R36, -INF , P2 ;  /* 0xff80000024127808 */ /* 0x000fe40001000000 */
[----:B------:R-:W-:-:S02]  /*25e0*/  ISETP.GT.AND P3, PT, R0, 0x21, PT ;  /* 0x000000210000780c */ /* 0x000fc40003f64270 */
[----:B------:R-:W-:Y:S02]  /*25f0*/  ISETP.GT.AND P2, PT, R0, 0x22, PT ;  /* 0x000000220000780c */ /* 0x000fe40003f44270 */
[----:B------:R-:W-:Y:S02]  /*2600*/  FMNMX3 R30, R28, R17, R16, !PT ;  /* 0x000000111c1e7276 */ /* 0x000fe40007800010 */
[----:B------:R-:W-:Y:S02]  /*2610*/  FSEL R21, R37, -INF , P6 ;  /* 0xff80000025157808 */ /* 0x000fe40003000000 */
[----:B------:R-:W-:Y:S02]  /*2620*/  ISETP.GT.AND P6, PT, R0, 0x23, PT ;  /* 0x000000230000780c */ /* 0x000fe40003fc4270 */
[----:B------:R-:W-:Y:S02]  /*2630*/  FSEL R20, R38, -INF , P3 ;  /* 0xff80000026147808 */ /* 0x000fe40001800000 */
[----:B------:R-:W-:-:S02]  /*2640*/  FSEL R25, R39, -INF , P2 ;  /* 0xff80000027197808 */ /* 0x000fc40001000000 */
[----:B------:R-:W-:Y:S02]  /*2650*/  FMNMX3 R32, R30, R19, R18, !PT ;  /* 0x000000131e207276 */ /* 0x000fe40007800012 */
[C---:B------:R-:W-:Y:S02]  /*2660*/  ISETP.GT.AND P3, PT, R0.reuse, 0x24, PT ;  /* 0x000000240000780c */ /* 0x040fe40003f64270 */
[C---:B------:R-:W-:Y:S02]  /*2670*/  ISETP.GT.AND P2, PT, R0.reuse, 0x25, PT ;  /* 0x000000250000780c */ /* 0x040fe40003f44270 */
[----:B------:R-:W-:Y:S02]  /*2680*/  FSEL R22, R107, -INF , P6 ;  /* 0xff8000006b167808 */ /* 0x000fe40003000000 */
[----:B------:R-:W-:Y:S01]  /*2690*/  ISETP.GT.AND P6, PT, R0, 0x26, PT ;  /* 0x000000260000780c */ /* 0x000fe20003fc4270 */
[----:B------:R-:W0:Y:S01]  /*26a0*/  LDC R107, c[0x0][0x3d8] ;  /* 0x0000f600ff6b7b82 */ /* 0x000e220000000800 */
[----:B------:R-:W-:-:S02]  /*26b0*/  FMNMX3 R32, R32, R21, R20, !PT ;  /* 0x0000001520207276 */ /* 0x000fc40007800014 */
[----:B------:R-:W-:Y:S02]  /*26c0*/  FSEL R27, R41, -INF , P3 ;  /* 0xff800000291b7808 */ /* 0x000fe40001800000 */
[----:B------:R-:W-:Y:S02]  /*26d0*/  FSEL R24, R42, -INF , P2 ;  /* 0xff8000002a187808 */ /* 0x000fe40001000000 */
[C---:B------:R-:W-:Y:S02]  /*26e0*/  ISETP.GT.AND P3, PT, R0.reuse, 0x27, PT ;  /* 0x000000270000780c */ /* 0x040fe40003f64270 */
[----:B------:R-:W-:Y:S02]  /*26f0*/  ISETP.GT.AND P2, PT, R0, 0x28, PT ;  /* 0x000000280000780c */ /* 0x000fe40003f44270 */
[----:B------:R-:W-:Y:S02]  /*2700*/  FSEL R29, R43, -INF , P6 ;  /* 0xff8000002b1d7808 */ /* 0x000fe40003000000 */
[----:B------:R-:W-:-:S02]  /*2710*/  FMNMX3 R34, R32, R25, R22, !PT ;  /* 0x0000001920227276 */ /* 0x000fc40007800016 */
[----:B------:R-:W-:Y:S02]  /*2720*/  ISETP.GT.AND P6, PT, R0, 0x29, PT ;  /* 0x000000290000780c */ /* 0x000fe40003fc4270 */
[----:B------:R-:W-:Y:S02]  /*2730*/  FSEL R28, R44, -INF , P3 ;  /* 0xff8000002c1c7808 */ /* 0x000fe40001800000 */
[----:B------:R-:W-:Y:S02]  /*2740*/  FSEL R31, R45, -INF , P2 ;  /* 0xff8000002d1f7808 */ /* 0x000fe40001000000 */
[C---:B------:R-:W-:Y:S02]  /*2750*/  ISETP.GT.AND P3, PT, R0.reuse, 0x2a, PT ;  /* 0x0000002a0000780c */ /* 0x040fe40003f64270 */
[----:B------:R-:W-:Y:S02]  /*2760*/  ISETP.GT.AND P2, PT, R0, 0x2b, PT ;  /* 0x0000002b0000780c */ /* 0x000fe40003f44270 */
[----:B------:R-:W-:-:S02]  /*2770*/  FMNMX3 R36, R34, R27, R24, !PT ;  /* 0x0000001b22247276 */ /* 0x000fc40007800018 */
[----:B------:R-:W-:Y:S02]  /*2780*/  FSEL R30, R46, -INF , P6 ;  /* 0xff8000002e1e7808 */ /* 0x000fe40003000000 */
[----:B------:R-:W-:Y:S02]  /*2790*/  ISETP.GT.AND P6, PT, R0, 0x2c, PT ;  /* 0x0000002c0000780c */ /* 0x000fe40003fc4270 */
[----:B------:R-:W-:Y:S02]  /*27a0*/  FSEL R35, R47, -INF , P3 ;  /* 0xff8000002f237808 */ /* 0x000fe40001800000 */
[----:B------:R-:W-:Y:S02]  /*27b0*/  FSEL R32, R48, -INF , P2 ;  /* 0xff80000030207808 */ /* 0x000fe40001000000 */
[C---:B------:R-:W-:Y:S02]  /*27c0*/  ISETP.GT.AND P3, PT, R0.reuse, 0x2d, PT ;  /* 0x0000002d0000780c */ /* 0x040fe40003f64270 */
[----:B------:R-:W-:-:S02]  /*27d0*/  ISETP.GT.AND P2, PT, R0, 0x2e, PT ;  /* 0x0000002e0000780c */ /* 0x000fc40003f44270 */
[----:B------:R-:W-:Y:S02]  /*27e0*/  FMNMX3 R38, R36, R29, R28, !PT ;  /* 0x0000001d24267276 */ /* 0x000fe4000780001c */
[----:B------:R-:W-:Y:S02]  /*27f0*/  FSEL R37, R49, -INF , P6 ;  /* 0xff80000031257808 */ /* 0x000fe40003000000 */
[----:B------:R-:W-:Y:S02]  /*2800*/  ISETP.GT.AND P6, PT, R0, 0x2f, PT ;  /* 0x0000002f0000780c */ /* 0x000fe40003fc4270 */
[----:B------:R-:W-:Y:S02]  /*2810*/  FSEL R34, R50, -INF , P3 ;  /* 0xff80000032227808 */ /* 0x000fe40001800000 */
[----:B------:R-:W-:Y:S02]  /*2820*/  FSEL R39, R51, -INF , P2 ;  /* 0xff80000033277808 */ /* 0x000fe40001000000 */
[----:B------:R-:W-:-:S02]  /*2830*/  FMNMX3 R38, R38, R31, R30, !PT ;  /* 0x0000001f26267276 */ /* 0x000fc4000780001e */
[C---:B------:R-:W-:Y:S02]  /*2840*/  ISETP.GT.AND P3, PT, R0.reuse, 0x30, PT ;  /* 0x000000300000780c */ /* 0x040fe40003f64270 */
[----:B------:R-:W-:Y:S02]  /*2850*/  ISETP.GT.AND P2, PT, R0, 0x31, PT ;  /* 0x000000310000780c */ /* 0x000fe40003f44270 */
[----:B------:R-:W-:Y:S02]  /*2860*/  FSEL R36, R52, -INF , P6 ;  /* 0xff80000034247808 */ /* 0x000fe40003000000 */
[----:B------:R-:W-:Y:S02]  /*2870*/  ISETP.GT.AND P6, PT, R0, 0x32, PT ;  /* 0x000000320000780c */ /* 0x000fe40003fc4270 */
[----:B------:R-:W-:Y:S02]  /*2880*/  FMNMX3 R42, R38, R35, R32, !PT ;  /* 0x00000023262a7276 */ /* 0x000fe40007800020 */
[----:B------:R-:W-:-:S02]  /*2890*/  FSEL R41, R53, -INF , P3 ;  /* 0xff80000035297808 */ /* 0x000fc40001800000 */
[----:B------:R-:W-:Y:S02]  /*28a0*/  FSEL R38, R54, -INF , P2 ;  /* 0xff80000036267808 */ /* 0x000fe40001000000 */
[C---:B------:R-:W-:Y:S02]  /*28b0*/  ISETP.GT.AND P3, PT, R0.reuse, 0x33, PT ;  /* 0x000000330000780c */ /* 0x040fe40003f64270 */
[----:B------:R-:W-:Y:S02]  /*28c0*/  ISETP.GT.AND P2, PT, R0, 0x34, PT ;  /* 0x000000340000780c */ /* 0x000fe40003f44270 */
[----:B------:R-:W-:Y:S02]  /*28d0*/  FSEL R43, R55, -INF , P6 ;  /* 0xff800000372b7808 */ /* 0x000fe40003000000 */
[----:B------:R-:W-:Y:S02]  /*28e0*/  FMNMX3 R44, R42, R37, R34, !PT ;  /* 0x000000252a2c7276 */ /* 0x000fe40007800022 */
[----:B------:R-:W-:-:S02]  /*28f0*/  ISETP.GT.AND P6, PT, R0, 0x35, PT ;  /* 0x000000350000780c */ /* 0x000fc40003fc4270 */
[----:B------:R-:W-:Y:S02]  /*2900*/  FSEL R42, R56, -INF , P3 ;  /* 0xff800000382a7808 */ /* 0x000fe40001800000 */
[----:B------:R-:W-:Y:S02]  /*2910*/  FSEL R47, R57, -INF , P2 ;  /* 0xff800000392f7808 */ /* 0x000fe40001000000 */
[C---:B------:R-:W-:Y:S02]  /*2920*/  ISETP.GT.AND P3, PT, R0.reuse, 0x36, PT ;  /* 0x000000360000780c */ /* 0x040fe40003f64270 */
[----:B------:R-:W-:Y:S02]  /*2930*/  ISETP.GT.AND P2, PT, R0, 0x37, PT ;  /* 0x000000370000780c */ /* 0x000fe40003f44270 */
[----:B------:R-:W-:Y:S02]  /*2940*/  FMNMX3 R45, R44, R39, R36, !PT ;  /* 0x000000272c2d7276 */ /* 0x000fe40007800024 */
[----:B------:R-:W-:-:S02]  /*2950*/  FSEL R44, R58, -INF , P6 ;  /* 0xff8000003a2c7808 */ /* 0x000fc40003000000 */
[----:B------:R-:W-:Y:S02]  /*2960*/  ISETP.GT.AND P6, PT, R0, 0x38, PT ;  /* 0x000000380000780c */ /* 0x000fe40003fc4270 */
[----:B------:R-:W-:Y:S02]  /*2970*/  FSEL R51, R59, -INF , P3 ;  /* 0xff8000003b337808 */ /* 0x000fe40001800000 */
[----:B------:R-:W-:Y:S02]  /*2980*/  FSEL R48, R108, -INF , P2 ;  /* 0xff8000006c307808 */ /* 0x000fe40001000000 */
[----:B------:R-:W-:Y:S02]  /*2990*/  SHF.R.U32.HI R58, RZ, 0x6, R90 ;  /* 0x00000006ff3a7819 */ /* 0x000fe4000001165a */
[C---:B------:R-:W-:Y:S02]  /*29a0*/  ISETP.GT.AND P3, PT, R0.reuse, 0x39, PT ;  /* 0x000000390000780c */ /* 0x040fe40003f64270 */
[----:B------:R-:W-:-:S02]  /*29b0*/  ISETP.GT.AND P2, PT, R0, 0x3a, PT ;  /* 0x0000003a0000780c */ /* 0x000fc40003f44270 */
[----:B------:R-:W-:Y:S02]  /*29c0*/  FMNMX3 R45, R45, R41, R38, !PT ;  /* 0x000000292d2d7276 */ /* 0x000fe40007800026 */
[----:B------:R-:W-:Y:S01]  /*29d0*/  FSEL R55, R61, -INF , P6 ;  /* 0xff8000003d377808 */ /* 0x000fe20003000000 */
[C---:B------:R-:W-:Y:S01]  /*29e0*/  IMAD.SHL.U32 R61, R91.reuse, 0x2, RZ ;  /* 0x000000025b3d7824 */ /* 0x040fe200078e00ff */
[----:B------:R-:W-:Y:S02]  /*29f0*/  ISETP.GT.AND P6, PT, R0, 0x3b, PT ;  /* 0x0000003b0000780c */ /* 0x000fe40003fc4270 */
[----:B------:R-:W-:Y:S02]  /*2a00*/  SGXT.U32 R58, R58, 0x1 ;  /* 0x000000013a3a781a */ /* 0x000fe40000000000 */
[----:B------:R-:W-:Y:S01]  /*2a10*/  FSEL R52, R62, -INF , P3 ;  /* 0xff8000003e347808 */ /* 0x000fe20001800000 */
[----:B------:R-:W-:Y:S01]  /*2a20*/  IMAD.HI R62, R91, 0x2, RZ ;  /* 0x000000025b3e7827 */ /* 0x000fe200078e02ff */
[----:B------:R-:W-:-:S02]  /*2a30*/  FSEL R50, R109, -INF , P2 ;  /* 0xff8000006d327808 */ /* 0x000fc40001000000 */
[C---:B------:R-:W-:Y:S02]  /*2a40*/  ISETP.GT.AND P3, PT, R0.reuse, 0x3c, PT ;  /* 0x0000003c0000780c */ /* 0x040fe40003f64270 */
[----:B------:R-:W-:Y:S02]  /*2a50*/  ISETP.GT.AND P2, PT, R0, 0x3d, PT ;  /* 0x0000003d0000780c */ /* 0x000fe40003f44270 */
[----:B------:R-:W-:Y:S02]  /*2a60*/  FMNMX3 R45, R45, R43, R42, !PT ;  /* 0x0000002b2d2d7276 */ /* 0x000fe4000780002a */
[----:B------:R-:W-:Y:S01]  /*2a70*/  FSEL R53, R64, -INF , P6 ;  /* 0xff80000040357808 */ /* 0x000fe20003000000 */
[----:B0-----:R-:W-:Y:S01]  /*2a80*/  IMAD R64, R58, R107, RZ ;  /* 0x0000006b3a407224 */ /* 0x001fe200078e02ff */
[----:B------:R-:W-:Y:S02]  /*2a90*/  FSEL R46, R110, -INF , P3 ;  /* 0xff8000006e2e7808 */ /* 0x000fe40001800000 */
[----:B------:R-:W-:Y:S01]  /*2aa0*/  FSEL R49, R66, -INF , P2 ;  /* 0xff80000042317808 */ /* 0x000fe20001000000 */
[----:B------:R-:W-:Y:S01]  /*2ab0*/  IMAD R66, R107, 0x2, R64 ;  /* 0x000000026b427824 */ /* 0x000fe200078e0240 */
[----:B------:R-:W-:-:S02]  /*2ac0*/  FMNMX3 R45, R45, R47, R44, !PT ;  /* 0x0000002f2d2d7276 */ /* 0x000fc4000780002c */
[----:B-1----:R-:W-:Y:S02]  /*2ad0*/  IADD3 R105, P2, P3, R61, UR6, R138 ;  /* 0x000000063d697c10 */ /* 0x002fe4000fb5e08a */
[----:B------:R-:W-:Y:S02]  /*2ae0*/  FMNMX3 R45, R45, R51, R48, !PT ;  /* 0x000000332d2d7276 */ /* 0x000fe40007800030 */
[----:B------:R-:W-:Y:S01]  /*2af0*/  IADD3.X R139, PT, PT, R62, UR5, R139, P2, P3 ;  /* 0x000000053e8b7c10 */ /* 0x000fe200097e648b */
[----:B------:R-:W-:Y:S01]  /*2b00*/  IMAD R62, R107, 0x2, R66 ;  /* 0x000000026b3e7824 */ /* 0x000fe200078e0242 */
[----:B------:R-:W-:Y:S02]  /*2b10*/  LEA R134, P2, R64, R105, 0x1 ;  /* 0x0000006940867211 */ /* 0x000fe400078408ff */
[----:B------:R-:W-:Y:S02]  /*2b20*/  FMNMX3 R45, R45, R55, R52, !PT ;  /* 0x000000372d2d7276 */ /* 0x000fe40007800034 */
[----:B------:R-:W-:-:S02]  /*2b30*/  ISETP.GT.AND P6, PT, R0, 0x3e, PT ;  /* 0x0000003e0000780c */ /* 0x000fc40003fc4270 */
[----:B------:R-:W-:Y:S01]  /*2b40*/  LEA.HI.X.SX32 R135, R64, R139, 0x1, P2 ;  /* 0x0000008b40877211 */ /* 0x000fe200010f0eff */
[----:B------:R-:W-:Y:S01]  /*2b50*/  IMAD R64, R107, 0x2, R62 ;  /* 0x000000026b407824 */ /* 0x000fe200078e023e */
[----:B------:R-:W-:Y:S02]  /*2b60*/  FMNMX3 R54, R45, R50, R53, !PT ;  /* 0x000000322d367276 */ /* 0x000fe40007800035 */
[-C--:B------:R-:W-:Y:S02]  /*2b70*/  LEA R132, P3, R66, R105.reuse, 0x1 ;  /* 0x0000006942847211 */ /* 0x080fe400078608ff */
[----:B------:R-:W-:Y:S01]  /*2b80*/  FSEL R45, R67, -INF , P6 ;  /* 0xff800000432d7808 */ /* 0x000fe20003000000 */
[----:B------:R-:W-:Y:S01]  /*2b90*/  IMAD R67, R107, 0x2, R64 ;  /* 0x000000026b437824 */ /* 0x000fe200078e0240 */
[----:B------:R-:W-:Y:S02]  /*2ba0*/  LEA R130, P2, R62, R105, 0x1 ;  /* 0x000000693e827211 */ /* 0x000fe400078408ff */
[----:B------:R-:W-:-:S02]  /*2bb0*/  LEA.HI.X.SX32 R133, R66, R139, 0x1, P3 ;  /* 0x0000008b42857211 */ /* 0x000fc400018f0eff */
[----:B------:R-:W-:Y:S02]  /*2bc0*/  LEA R128, P3, R64, R105, 0x1 ;  /* 0x0000006940807211 */ /* 0x000fe400078608ff */
[----:B------:R-:W-:Y:S01]  /*2bd0*/  LEA.HI.X.SX32 R131, R62, R139, 0x1, P2 ;  /* 0x0000008b3e837211 */ /* 0x000fe200010f0eff */
[----:B------:R-:W-:Y:S01]  /*2be0*/  IMAD R62, R107, 0x2, R67 ;  /* 0x000000026b3e7824 */ /* 0x000fe200078e0243 */
[----:B------:R-:W-:Y:S02]  /*2bf0*/  LEA R126, P2, R67, R105, 0x1 ;  /* 0x00000069437e7211 */ /* 0x000fe400078408ff */
[----:B------:R-:W-:Y:S01]  /*2c00*/  FMNMX3 R54, R54, R46, R49, !PT ;  /* 0x0000002e36367276 */ /* 0x000fe20007800031 */
[----:B------:R0:W5:Y:S01]  /*2c10*/  @P0 LDG.E.U16 R143, desc[UR22][R130.64] ;  /* 0x00000016828f0981 */ /* 0x000162000c1e1500 */
[-C--:B------:R-:W-:Y:S01]  /*2c20*/  LEA.HI.X.SX32 R129, R64, R139.reuse, 0x1, P3 ;  /* 0x0000008b40817211 */ /* 0x080fe200018f0eff */
[----:B------:R-:W-:Y:S01]  /*2c30*/  IMAD R64, R107, 0x2, R62 ;  /* 0x000000026b407824 */ /* 0x000fe200078e023e */
[----:B------:R-:W-:-:S02]  /*2c40*/  LEA.HI.X.SX32 R127, R67, R139, 0x1, P2 ;  /* 0x0000008b437f7211 */ /* 0x000fc400010f0eff */
[----:B------:R-:W-:Y:S01]  /*2c50*/  FMNMX3 R140, R54, -INF , R45, !PT ;  /* 0xff800000368c7876 */ /* 0x000fe2000780002d */
[C---:B------:R-:W-:Y:S01]  /*2c60*/  IMAD R67, R107.reuse, 0x2, R64 ;  /* 0x000000026b437824 */ /* 0x040fe200078e0240 */
[-C--:B------:R-:W-:Y:S02]  /*2c70*/  LEA R124, P2, R62, R105.reuse, 0x1 ;  /* 0x000000693e7c7211 */ /* 0x080fe400078408ff */
[----:B------:R-:W-:Y:S01]  /*2c80*/  LEA R122, P3, R64, R105, 0x1 ;  /* 0x00000069407a7211 */ /* 0x000fe200078608ff */
[--C-:B------:R-:W-:Y:S01]  /*2c90*/  FADD R118, R118, -R140.reuse ;  /* 0x8000008c76767221 */ /* 0x100fe20000000000 */
[-C--:B------:R-:W-:Y:S01]  /*2ca0*/  LEA.HI.X.SX32 R125, R62, R139.reuse, 0x1, P2 ;  /* 0x0000008b3e7d7211 */ /* 0x080fe200010f0eff */
[----:B------:R-:W-:Y:S02]  /*2cb0*/  IMAD R62, R107, 0x2, R67 ;  /* 0x000000026b3e7824 */ /* 0x000fe400078e0243 */
[--C-:B------:R-:W-:Y:S01]  /*2cc0*/  FADD R120, R120, -R140.reuse ;  /* 0x8000008c78787221 */ /* 0x100fe20000000000 */
[----:B------:R-:W-:Y:S01]  /*2cd0*/  FADD R119, R119, -R140 ;  /* 0x8000008c77777221 */ /* 0x000fe20000000000 */
[----:B------:R-:W-:Y:S01]  /*2ce0*/  FMUL R146, R118, 1.4426950216293334961 ;  /* 0x3fb8aa3b76927820 */ /* 0x000fe20000400000 */
[----:B------:R-:W-:Y:S01]  /*2cf0*/  LEA.HI.X.SX32 R123, R64, R139, 0x1, P3 ;  /* 0x0000008b407b7211 */ /* 0x000fe200018f0eff */
[----:B------:R-:W-:Y:S01]  /*2d00*/  FMUL R149, R120, 1.4426950216293334961 ;  /* 0x3fb8aa3b78957820 */ /* 0x000fe20000400000 */
[----:B------:R-:W-:Y:S01]  /*2d10*/  LEA R118, P3, R62, R105, 0x1 ;  /* 0x000000693e767211 */ /* 0x000fe200078608ff */
[----:B------:R-:W-:-:S02]  /*2d20*/  IMAD R64, R107, 0x2, R62 ;  /* 0x000000026b407824 */ /* 0x000fc400078e023e */
[--C-:B------:R-:W-:Y:S01]  /*2d30*/  FADD R116, R116, -R140.reuse ;  /* 0x8000008c74747221 */ /* 0x100fe20000000000 */
[----:B------:R-:W-:Y:S01]  /*2d40*/  LEA R120, P2, R67, R105, 0x1 ;  /* 0x0000006943787211 */ /* 0x000fe200078408ff */
[----:B------:R-:W-:Y:S01]  /*2d50*/  FMUL R91, R119, 1.4426950216293334961 ;  /* 0x3fb8aa3b775b7820 */ /* 0x000fe20000400000 */
[----:B------:R-:W-:Y:S01]  /*2d60*/  FADD R65, R65, -R140 ;  /* 0x8000008c41417221 */ /* 0x000fe20000000000 */
[-C--:B------:R-:W-:Y:S01]  /*2d70*/  LEA.HI.X.SX32 R119, R62, R139.reuse, 0x1, P3 ;  /* 0x0000008b3e777211 */ /* 0x080fe200018f0eff */
[----:B------:R-:W-:Y:S02]  /*2d80*/  IMAD R62, R107, 0x2, R64 ;  /* 0x000000026b3e7824 */ /* 0x000fe400078e0240 */
[--C-:B------:R-:W-:Y:S01]  /*2d90*/  FADD R117, R117, -R140.reuse ;  /* 0x8000008c75757221 */ /* 0x100fe20000000000 */
[----:B------:R-:W-:Y:S01]  /*2da0*/  FMUL R66, R116, 1.4426950216293334961 ;  /* 0x3fb8aa3b74427820 */ /* 0x000fe20000400000 */
[----:B------:R-:W-:Y:S01]  /*2db0*/  LEA.HI.X.SX32 R121, R67, R139, 0x1, P2 ;  /* 0x0000008b43797211 */ /* 0x000fe200010f0eff */
[--C-:B------:R-:W-:Y:S01]  /*2dc0*/  FADD R114, R114, -R140.reuse ;  /* 0x8000008c72727221 */ /* 0x100fe20000000000 */
[----:B------:R-:W-:Y:S01]  /*2dd0*/  FMUL R148, R65, 1.4426950216293334961 ;  /* 0x3fb8aa3b41947820 */ /* 0x000fe20000400000 */
[----:B------:R-:W-:Y:S01]  /*2de0*/  LEA R116, P2, R64, R105, 0x1 ;  /* 0x0000006940747211 */ /* 0x000fe200078408ff */
[----:B------:R-:W-:Y:S01]  /*2df0*/  FADD R65, R60, -R140 ;  /* 0x8000008c3c417221 */ /* 0x000fe20000000000 */
[----:B------:R-:W-:-:S02]  /*2e00*/  IMAD R60, R107, 0x2, R62 ;  /* 0x000000026b3c7824 */ /* 0x000fc400078e023e */
[----:B------:R-:W-:Y:S01]  /*2e10*/  FMUL R61, R117, 1.4426950216293334961 ;  /* 0x3fb8aa3b753d7820 */ /* 0x000fe20000400000 */
[--C-:B------:R-:W-:Y:S01]  /*2e20*/  FADD R112, R112, -R140.reuse ;  /* 0x8000008c70707221 */ /* 0x100fe20000000000 */
[----:B------:R-:W-:Y:S01]  /*2e30*/  FADD R115, R115, -R140 ;  /* 0x8000008c73737221 */ /* 0x000fe20000000000 */
[----:B------:R-:W-:Y:S01]  /*2e40*/  FMUL R58, R114, 1.4426950216293334961 ;  /* 0x3fb8aa3b723a7820 */ /* 0x000fe20000400000 */
[----:B------:R-:W-:Y:S01]  /*2e50*/  LEA.HI.X.SX32 R117, R64, R139, 0x1, P2 ;  /* 0x0000008b40757211 */ /* 0x000fe200010f0eff */
[----:B------:R-:W-:Y:S01]  /*2e60*/  IMAD R64, R107, 0x2, R60 ;  /* 0x000000026b407824 */ /* 0x000fe200078e023c */
[-C--:B------:R-:W-:Y:S01]  /*2e70*/  LEA R114, P2, R62, R105.reuse, 0x1 ;  /* 0x000000693e727211 */ /* 0x080fe200078408ff */
[----:B------:R-:W-:Y:S01]  /*2e80*/  FMUL R57, R112, 1.4426950216293334961 ;  /* 0x3fb8aa3b70397820 */ /* 0x000fe20000400000 */
[--C-:B------:R-:W-:Y:S01]  /*2e90*/  FADD R113, R113, -R140.reuse ;  /* 0x8000008c71717221 */ /* 0x100fe20000000000 */
[----:B------:R-:W-:Y:S01]  /*2ea0*/  FMUL R59, R115, 1.4426950216293334961 ;  /* 0x3fb8aa3b733b7820 */ /* 0x000fe20000400000 */
[----:B------:R-:W-:Y:S01]  /*2eb0*/  LEA R112, P3, R60, R105, 0x1 ;  /* 0x000000693c707211 */ /* 0x000fe200078608ff */
[----:B------:R-:W-:Y:S01]  /*2ec0*/  FADD R63, R63, -R140 ;  /* 0x8000008c3f3f7221 */ /* 0x000fe20000000000 */
[----:B------:R-:W-:Y:S01]  /*2ed0*/  LEA.HI.X.SX32 R115, R62, R139, 0x1, P2 ;  /* 0x0000008b3e737211 */ /* 0x000fe200010f0eff */
[----:B------:R-:W-:-:S02]  /*2ee0*/  IMAD R62, R107, 0x2, R64 ;  /* 0x000000026b3e7824 */ /* 0x000fc400078e0240 */
[----:B------:R-:W-:Y:S01]  /*2ef0*/  FMUL R56, R113, 1.4426950216293334961 ;  /* 0x3fb8aa3b71387820 */ /* 0x000fe20000400000 */
[----:B------:R-:W-:Y:S01]  /*2f00*/  LEA.HI.X.SX32 R113, R60, R139, 0x1, P3 ;  /* 0x0000008b3c717211 */ /* 0x000fe200018f0eff */
[----:B------:R-:W-:Y:S01]  /*2f10*/  FMUL R150, R63, 1.4426950216293334961 ;  /* 0x3fb8aa3b3f967820 */ /* 0x000fe20000400000 */
[----:B------:R-:W-:Y:S01]  /*2f20*/  FMUL R65, R65, 1.4426950216293334961 ;  /* 0x3fb8aa3b41417820 */ /* 0x000fe20000400000 */
[----:B------:R-:W-:Y:S02]  /*2f30*/  IMAD R60, R107, 0x2, R62 ;  /* 0x000000026b3c7824 */ /* 0x000fe400078e023e */
[--C-:B------:R-:W-:Y:S01]  /*2f40*/  FADD R63, R40, -R140.reuse ;  /* 0x8000008c283f7221 */ /* 0x100fe20000000000 */
[----:B------:R-:W-:Y:S01]  /*2f50*/  FADD R111, R111, -R140 ;  /* 0x8000008c6f6f7221 */ /* 0x000fe20000000000 */
[----:B------:R1:W-:Y:S01]  /*2f60*/  MUFU.EX2 R151, R65 ;  /* 0x0000004100977308 */ /* 0x0003e20000000800 */
[----:B------:R-:W-:Y:S01]  /*2f70*/  LEA R110, P2, R64, R105, 0x1 ;  /* 0x00000069406e7211 */ /* 0x000fe200078408ff */
[----:B------:R-:W-:-:S02]  /*2f80*/  IMAD R40, R107, 0x2, R60 ;  /* 0x000000026b287824 */ /* 0x000fc400078e023c */
[----:B------:R-:W-:Y:S01]  /*2f90*/  FMUL R67, R63, 1.4426950216293334961 ;  /* 0x3fb8aa3b3f437820 */ /* 0x000fe20000400000 */
[--C-:B------:R-:W-:Y:S01]  /*2fa0*/  FADD R63, R33, -R140.reuse ;  /* 0x8000008c213f7221 */ /* 0x100fe20000000000 */
[----:B------:R-:W-:Y:S01]  /*2fb0*/  FMUL R54, R111, 1.4426950216293334961 ;  /* 0x3fb8aa3b6f367820 */ /* 0x000fe20000400000 */
[----:B------:R-:W-:Y:S01]  /*2fc0*/  LEA.HI.X.SX32 R111, R64, R139, 0x1, P2 ;  /* 0x0000008b406f7211 */ /* 0x000fe200010f0eff */
[--C-:B------:R-:W-:Y:S01]  /*2fd0*/  FADD R136, R23, -R140.reuse ;  /* 0x8000008c17887221 */ /* 0x100fe20000000000 */
[-C--:B------:R-:W-:Y:S01]  /*2fe0*/  LEA R108, P2, R62, R105.reuse, 0x1 ;  /* 0x000000693e6c7211 */ /* 0x080fe200078408ff */
[--C-:B-1----:R-:W-:Y:S01]  /*2ff0*/  FADD R65, R26, -R140.reuse ;  /* 0x8000008c1a417221 */ /* 0x102fe20000000000 */
[-C--:B------:R-:W-:Y:S01]  /*3000*/  LEA R106, P3, R60, R105.reuse, 0x1 ;  /* 0x000000693c6a7211 */ /* 0x080fe200078608ff */
[----:B------:R-:W-:Y:S01]  /*3010*/  FMUL R138, R63, 1.4426950216293334961 ;  /* 0x3fb8aa3b3f8a7820 */ /* 0x000fe20000400000 */
[----:B------:R-:W-:Y:S01]  /*3020*/  LEA R104, P6, R40, R105, 0x1 ;  /* 0x0000006928687211 */ /* 0x000fe200078c08ff */
[----:B------:R-:W-:Y:S01]  /*3030*/  FMUL R142, R65, 1.4426950216293334961 ;  /* 0x3fb8aa3b418e7820 */ /* 0x000fe20000400000 */
[----:B------:R1:W-:Y:S01]  /*3040*/  MUFU.EX2 R33, R67 ;  /* 0x0000004300217308 */ /* 0x0003e20000000800 */
[-C--:B------:R-:W-:Y:S01]  /*3050*/  LEA.HI.X.SX32 R109, R62, R139.reuse, 0x1, P2 ;  /* 0x0000008b3e6d7211 */ /* 0x080fe200010f0eff */
[----:B------:R-:W-:Y:S01]  /*3060*/  FMUL R152, R136, 1.4426950216293334961 ;  /* 0x3fb8aa3b88987820 */ /* 0x000fe20000400000 */
[-C--:B------:R-:W-:Y:S01]  /*3070*/  LEA.HI.X.SX32 R107, R60, R139.reuse, 0x1, P3 ;  /* 0x0000008b3c6b7211 */ /* 0x080fe200018f0eff */
[----:B------:R0:W5:Y:S01]  /*3080*/  @P0 LDG.E.U16 R145, desc[UR22][R114.64] ;  /* 0x0000001672910981 */ /* 0x000162000c1e1500 */
[----:B------:R-:W-:Y:S01]  /*3090*/  LEA.HI.X.SX32 R105, R40, R139, 0x1, P6 ;  /* 0x0000008b28697211 */ /* 0x000fe200030f0eff */
[----:B------:R-:W-:Y:S01]  /*30a0*/  FADD R4, R4, -R140 ;  /* 0x8000008c04047221 */ /* 0x000fe20000000000 */
[----:B------:R-:W-:Y:S01]  /*30b0*/  PRMT R40, RZ, 0x7610, R40 ;  /* 0x00007610ff287816 */ /* 0x000fe20000000028 */
[----:B------:R2:W-:Y:S01]  /*30c0*/  MUFU.EX2 R26, R138 ;  /* 0x0000008a001a7308 */ /* 0x0005e20000000800 */
[----:B------:R-:W-:Y:S01]  /*30d0*/  PRMT R60, RZ, 0x7610, R60 ;  /* 0x00007610ff3c7816 */ /* 0x000fe2000000003c */
[----:B------:R0:W5:Y:S01]  /*30e0*/  @P0 LDG.E.U16 R141, desc[UR22][R108.64] ;  /* 0x000000166c8d0981 */ /* 0x000162000c1e1500 */
[----:B------:R-:W-:Y:S01]  /*30f0*/  PRMT R62, RZ, 0x7610, R62 ;  /* 0x00007610ff3e7816 */ /* 0x000fe2000000003e */
[----:B------:R-:W-:Y:S01]  /*3100*/  FMUL R4, R4, 1.4426950216293334961 ;  /* 0x3fb8aa3b04047820 */ /* 0x000fe20000400000 */
[----:B------:R-:W-:Y:S01]  /*3110*/  PRMT R64, RZ, 0x7610, R64 ;  /* 0x00007610ff407816 */ /* 0x000fe20000000040 */
[----:B------:R0:W5:Y:S01]  /*3120*/  @P0 LDG.E.U16 R40, desc[UR22][R134.64] ;  /* 0x0000001686280981 */ /* 0x000162000c1e1500 */
[----:B------:R-:W-:Y:S01]  /*3130*/  PRMT R63, RZ, 0x7610, R63 ;  /* 0x00007610ff3f7816 */ /* 0x000fe2000000003f */
[----:B------:R4:W-:Y:S01]  /*3140*/  MUFU.EX2 R23, R142 ;  /* 0x0000008e00177308 */ /* 0x0009e20000000800 */
[----:B------:R-:W-:Y:S01]  /*3150*/  PRMT R65, RZ, 0x7610, R65 ;  /* 0x00007610ff417816 */ /* 0x000fe20000000041 */
[----:B------:R0:W5:Y:S01]  /*3160*/  @P0 LDG.E.U16 R60, desc[UR22][R126.64] ;  /* 0x000000167e3c0981 */ /* 0x000162000c1e1500 */
[----:B-1----:R-:W-:Y:S01]  /*3170*/  PRMT R67, RZ, 0x7610, R67 ;  /* 0x00007610ff437816 */ /* 0x002fe20000000043 */
[----:B------:R-:W-:Y:S01]  /*3180*/  FADD R5, R5, -R140 ;  /* 0x8000008c05057221 */ /* 0x000fe20000000000 */
[----:B------:R-:W-:Y:S01]  /*3190*/  PRMT R139, RZ, 0x7610, R139 ;  /* 0x00007610ff8b7816 */ /* 0x000fe2000000008b */
[----:B------:R0:W5:Y:S01]  /*31a0*/  @P0 LDG.E.U16 R62, desc[UR22][R118.64] ;  /* 0x00000016763e0981 */ /* 0x000162000c1e1500 */
[----:B------:R-:W-:Y:S01]  /*31b0*/  PRMT R136, RZ, 0x7610, R136 ;  /* 0x00007610ff887816 */ /* 0x000fe20000000088 */
[----:B------:R-:W-:Y:S01]  /*31c0*/  MUFU.EX2 R54, R54 ;  /* 0x0000003600367308 */ /* 0x000fe20000000800 */
[----:B--2---:R-:W-:Y:S01]  /*31d0*/  PRMT R138, RZ, 0x7610, R138 ;  /* 0x00007610ff8a7816 */ /* 0x004fe2000000008a */
[----:B------:R0:W5:Y:S01]  /*31e0*/  @P0 LDG.E.U16 R64, desc[UR22][R110.64] ;  /* 0x000000166e400981 */ /* 0x000162000c1e1500 */
[----:B----4-:R-:W-:Y:S01]  /*31f0*/  PRMT R142, RZ, 0x7610, R142 ;  /* 0x00007610ff8e7816 */ /* 0x010fe2000000008e */
[----:B------:R-:W-:Y:S01]  /*3200*/  FMUL R5, R5, 1.4426950216293334961 ;  /* 0x3fb8aa3b05057820 */ /* 0x000fe20000400000 */
[--C-:B------:R-:W-:Y:S01]  /*3210*/  FADD R6, R6, -R140.reuse ;  /* 0x8000008c06067221 */ /* 0x100fe20000000000 */
[----:B------:R0:W5:Y:S01]  /*3220*/  @P0 LDG.E.U16 R63, desc[UR22][R132.64] ;  /* 0x00000016843f0981 */ /* 0x000162000c1e1500 */
[--C-:B------:R-:W-:Y:S01]  /*3230*/  FADD R11, R11, -R140.reuse ;  /* 0x8000008c0b0b7221 */ /* 0x100fe20000000000 */
[----:B------:R-:W1:Y:S01]  /*3240*/  MUFU.EX2 R57, R57 ;  /* 0x0000003900397308 */ /* 0x000e620000000800 */
[--C-:B------:R-:W-:Y:S01]  /*3250*/  FADD R7, R7, -R140.reuse ;  /* 0x8000008c07077221 */ /* 0x100fe20000000000 */
[----:B------:R0:W5:Y:S01]  /*3260*/  @P0 LDG.E.U16 R65, desc[UR22][R124.64] ;  /* 0x000000167c410981 */ /* 0x000162000c1e1500 */
[--C-:B------:R-:W-:Y:S01]  /*3270*/  FADD R10, R10, -R140.reuse ;  /* 0x8000008c0a0a7221 */ /* 0x100fe20000000000 */
[--C-:B------:R-:W-:Y:S01]  /*3280*/  FADD R8, R8, -R140.reuse ;  /* 0x8000008c08087221 */ /* 0x100fe20000000000 */
[--C-:B------:R-:W-:Y:S01]  /*3290*/  FADD R9, R9, -R140.reuse ;  /* 0x8000008c09097221 */ /* 0x100fe20000000000 */
[----:B------:R0:W5:Y:S02]  /*32a0*/  @P0 LDG.E.U16 R67, desc[UR22][R116.64] ;  /* 0x0000001674430981 */ /* 0x000164000c1e1500 */
[----:B------:R2:W-:Y:S02]  /*32b0*/  MUFU.EX2 R156, R4 ;  /* 0x00000004009c7308 */ /* 0x0005e40000000800 */
[----:B------:R0:W5:Y:S04]  /*32c0*/  @P0 LDG.E.U16 R139, desc[UR22][R122.64] ;  /* 0x000000167a8b0981 */ /* 0x000168000c1e1500 */
[----:B------:R0:W5:Y:S02]  /*32d0*/  @P0 LDG.E.U16 R147, desc[UR22][R106.64] ;  /* 0x000000166a930981 */ /* 0x000164000c1e1500 */
[----:B------:R-:W4:Y:S02]  /*32e0*/  MUFU.EX2 R56, R56 ;  /* 0x0000003800387308 */ /* 0x000f240000000800 */
[----:B------:R0:W5:Y:S04]  /*32f0*/  @P0 LDG.E.U16 R136, desc[UR22][R128.64] ;  /* 0x0000001680880981 */ /* 0x000168000c1e1500 */
[----:B------:R0:W5:Y:S02]  /*3300*/  @P0 LDG.E.U16 R138, desc[UR22][R120.64] ;  /* 0x00000016788a0981 */ /* 0x000164000c1e1500 */
[----:B------:R-:W0:Y:S02]  /*3310*/  MUFU.EX2 R59, R59 ;  /* 0x0000003b003b7308 */ /* 0x000e240000000800 */
[----:B------:R0:W5:Y:S04]  /*3320*/  @P0 LDG.E.U16 R142, desc[UR22][R112.64] ;  /* 0x00000016708e0981 */ /* 0x000168000c1e1500 */
[----:B------:R0:W5:Y:S01]  /*3330*/  @P0 LDG.E.U16 R144, desc[UR22][R104.64] ;  /* 0x0000001668900981 */ /* 0x000162000c1e1500 */
[----:B--2---:R-:W-:Y:S01]  /*3340*/  FADD R4, R19, -R140 ;  /* 0x8000008c13047221 */ /* 0x004fe20000000000 */
[----:B------:R2:W-:Y:S01]  /*3350*/  MUFU.EX2 R154, R5 ;  /* 0x00000005009a7308 */ /* 0x0005e20000000800 */
[----:B------:R-:W-:-:S07]  /*3360*/  FMUL R6, R6, 1.4426950216293334961 ;  /* 0x3fb8aa3b06067820 */ /* 0x000fce0000400000 */
[----:B------:R-:W0:Y:S01]  /*3370*/  MUFU.EX2 R58, R58 ;  /* 0x0000003a003a7308 */ /* 0x000e220000000800 */
[----:B------:R-:W-:Y:S01]  /*3380*/  FMUL R166, R4, 1.4426950216293334961 ;  /* 0x3fb8aa3b04a67820 */ /* 0x000fe20000400000 */
[--C-:B------:R-:W-:Y:S01]  /*3390*/  FADD R4, R21, -R140.reuse ;  /* 0x8000008c15047221 */ /* 0x100fe20000000000 */
[----:B------:R-:W-:Y:S01]  /*33a0*/  FMUL R11, R11, 1.4426950216293334961 ;  /* 0x3fb8aa3b0b0b7820 */ /* 0x000fe20000400000 */
[----:B------:R-:W-:Y:S01]  /*33b0*/  FMUL R7, R7, 1.4426950216293334961 ;  /* 0x3fb8aa3b07077820 */ /* 0x000fe20000400000 */
[----:B------:R-:W-:Y:S01]  /*33c0*/  FMUL R10, R10, 1.4426950216293334961 ;  /* 0x3fb8aa3b0a0a7820 */ /* 0x000fe20000400000 */
[----:B--2---:R-:W-:Y:S01]  /*33d0*/  FMUL R5, R4, 1.4426950216293334961 ;  /* 0x3fb8aa3b04057820 */ /* 0x004fe20000400000 */
[--C-:B------:R-:W-:Y:S01]  /*33e0*/  FADD R4, R20, -R140.reuse ;  /* 0x8000008c14047221 */ /* 0x100fe20000000000 */
[----:B------:R2:W-:Y:S08]  /*33f0*/  MUFU.EX2 R158, R6 ;  /* 0x00000006009e7308 */ /* 0x0005f00000000800 */
[----:B------:R-:W0:Y:S01]  /*3400*/  MUFU.EX2 R61, R61 ;  /* 0x0000003d003d7308 */ /* 0x000e220000000800 */
[----:B--2---:R-:W-:Y:S01]  /*3410*/  FMUL R6, R4, 1.4426950216293334961 ;  /* 0x3fb8aa3b04067820 */ /* 0x004fe20000400000 */
[----:B------:R-:W-:-:S06]  /*3420*/  FADD R4, R25, -R140 ;  /* 0x8000008c19047221 */ /* 0x000fcc0000000000 */
[----:B------:R1:W-:Y:S01]  /*3430*/  MUFU.EX2 R20, R5 ;  /* 0x0000000500147308 */ /* 0x0003e20000000800 */
[----:B------:R-:W-:-:S07]  /*3440*/  FMUL R8, R8, 1.4426950216293334961 ;  /* 0x3fb8aa3b08087820 */ /* 0x000fce0000400000 */
[----:B------:R-:W2:Y:S01]  /*3450*/  MUFU.EX2 R66, R66 ;  /* 0x0000004200427308 */ /* 0x000ea20000000800 */
[----:B-1----:R-:W-:-:S07]  /*3460*/  FADD R5, R54, R57 ;  /* 0x0000003936057221 */ /* 0x002fce0000000000 */
[----:B------:R4:W-:Y:S01]  /*3470*/  MUFU.EX2 R25, R6 ;  /* 0x0000000600197308 */ /* 0x0009e20000000800 */
[----:B------:R-:W-:-:S07]  /*3480*/  FMUL R9, R9, 1.4426950216293334961 ;  /* 0x3fb8aa3b09097820 */ /* 0x000fce0000400000 */
[----:B------:R-:W1:Y:S01]  /*3490*/  MUFU.EX2 R91, R91 ;  /* 0x0000005b005b7308 */ /* 0x000e620000000800 */
[----:B----4-:R-:W-:-:S07]  /*34a0*/  FADD R6, R56, R5 ;  /* 0x0000000538067221 */ /* 0x010fce0000000000 */
[----:B------:R0:W-:Y:S08]  /*34b0*/  MUFU.EX2 R159, R11 ;  /* 0x0000000b009f7308 */ /* 0x0001f00000000800 */
[----:B------:R4:W-:Y:S01]  /*34c0*/  MUFU.EX2 R155, R7 ;  /* 0x00000007009b7308 */ /* 0x0009e20000000800 */
[----:B0-----:R-:W-:-:S07]  /*34d0*/  FADD R11, R59, R6 ;  /* 0x000000063b0b7221 */ /* 0x001fce0000000000 */
[----:B------:R-:W0:Y:S01]  /*34e0*/  MUFU.EX2 R146, R146 ;  /* 0x0000009200927308 */ /* 0x000e220000000800 */
[----:B----4-:R-:W-:Y:S01]  /*34f0*/  FMUL R7, R4, 1.4426950216293334961 ;  /* 0x3fb8aa3b04077820 */ /* 0x010fe20000400000 */
[----:B------:R-:W-:-:S06]  /*3500*/  FADD R4, R22, -R140 ;  /* 0x8000008c16047221 */ /* 0x000fcc0000000000 */
[----:B------:R4:W-:Y:S08]  /*3510*/  MUFU.EX2 R153, R10 ;  /* 0x0000000a00997308 */ /* 0x0009f00000000800 */
[----:B------:R0:W-:Y:S01]  /*3520*/  MUFU.EX2 R160, R8 ;  /* 0x0000000800a07308 */ /* 0x0001e20000000800 */
[----:B----4-:R-:W-:-:S07]  /*3530*/  FADD R10, R58, R11 ;  /* 0x0000000b3a0a7221 */ /* 0x010fce0000000000 */
[----:B------:R-:W4:Y:S01]  /*3540*/  MUFU.EX2 R149, R149 ;  /* 0x0000009500957308 */ /* 0x000f220000000800 */
[----:B0-----:R-:W-:Y:S01]  /*3550*/  FMUL R8, R4, 1.4426950216293334961 ;  /* 0x3fb8aa3b04087820 */ /* 0x001fe20000400000 */
[----:B------:R-:W-:-:S06]  /*3560*/  FADD R4, R27, -R140 ;  /* 0x8000008c1b047221 */ /* 0x000fcc0000000000 */
[----:B------:R0:W-:Y:S08]  /*3570*/  MUFU.EX2 R22, R7 ;  /* 0x0000000700167308 */ /* 0x0001f00000000800 */
[----:B------:R-:W1:Y:S01]  /*3580*/  MUFU.EX2 R148, R148 ;  /* 0x0000009400947308 */ /* 0x000e620000000800 */
[----:B0-----:R-:W-:-:S07]  /*3590*/  FADD R7, R61, R10 ;  /* 0x0000000a3d077221 */ /* 0x001fce0000000000 */
[----:B------:R0:W-:Y:S08]  /*35a0*/  MUFU.EX2 R157, R9 ;  /* 0x00000009009d7308 */ /* 0x0001f00000000800 */
[----:B------:R2:W-:Y:S01]  /*35b0*/  MUFU.EX2 R27, R8 ;  /* 0x00000008001b7308 */ /* 0x0005e20000000800 */
[----:B0-----:R-:W-:Y:S01]  /*35c0*/  FMUL R9, R4, 1.4426950216293334961 ;  /* 0x3fb8aa3b04097820 */ /* 0x001fe20000400000 */
[----:B------:R-:W-:-:S06]  /*35d0*/  FADD R4, R24, -R140 ;  /* 0x8000008c18047221 */ /* 0x000fcc0000000000 */
[----:B------:R-:W0:Y:S01]  /*35e0*/  MUFU.EX2 R150, R150 ;  /* 0x0000009600967308 */ /* 0x000e220000000800 */
[----:B--2---:R-:W-:-:S07]  /*35f0*/  FADD R8, R66, R7 ;  /* 0x0000000742087221 */ /* 0x004fce0000000000 */
[----:B------:R1:W-:Y:S08]  /*3600*/  MUFU.EX2 R24, R9 ;  /* 0x0000000900187308 */ /* 0x0003f00000000800 */
[----:B------:R-:W2:Y:S01]  /*3610*/  MUFU.EX2 R152, R152 ;  /* 0x0000009800987308 */ /* 0x000ea20000000800 */
[----:B-1----:R-:W-:-:S04]  /*3620*/  FADD R9, R91, R8 ;  /* 0x000000085b097221 */ /* 0x002fc80000000000 */
[----:B------:R-:W-:-:S04]  /*3630*/  FADD R8, R146, R9 ;  /* 0x0000000992087221 */ /* 0x000fc80000000000 */
[----:B----4-:R-:W-:-:S04]  /*3640*/  FADD R9, R149, R8 ;  /* 0x0000000895097221 */ /* 0x010fc80000000000 */
[----:B------:R-:W-:-:S04]  /*3650*/  FADD R8, R148, R9 ;  /* 0x0000000994087221 */ /* 0x000fc80000000000 */
[----:B------:R-:W-:-:S04]  /*3660*/  FADD R9, R151, R8 ;  /* 0x0000000897097221 */ /* 0x000fc80000000000 */
[----:B0-----:R-:W-:Y:S01]  /*3670*/  FADD R8, R150, R9 ;  /* 0x0000000996087221 */ /* 0x001fe20000000000 */
[----:B------:R-:W-:-:S03]  /*3680*/  FMUL R5, R4, 1.4426950216293334961 ;  /* 0x3fb8aa3b04057820 */ /* 0x000fc60000400000 */
[----:B------:R-:W-:Y:S01]  /*3690*/  FADD R9, R33, R8 ;  /* 0x0000000821097221 */ /* 0x000fe20000000000 */
[----:B------:R-:W-:-:S03]  /*36a0*/  FADD R4, R29, -R140 ;  /* 0x8000008c1d047221 */ /* 0x000fc60000000000 */
[----:B------:R-:W-:Y:S01]  /*36b0*/  FADD R8, R26, R9 ;  /* 0x000000091a087221 */ /* 0x000fe20000000000 */
[----:B------:R-:W-:Y:S01]  /*36c0*/  FMUL R6, R4, 1.4426950216293334961 ;  /* 0x3fb8aa3b04067820 */ /* 0x000fe20000400000 */
[----:B------:R-:W-:Y:S02]  /*36d0*/  FADD R4, R28, -R140 ;  /* 0x8000008c1c047221 */ /* 0x000fe40000000000 */
[----:B------:R-:W-:Y:S02]  /*36e0*/  FADD R9, R23, R8 ;  /* 0x0000000817097221 */ /* 0x000fe40000000000 */
[----:B------:R-:W-:Y:S02]  /*36f0*/  FMUL R7, R4, 1.4426950216293334961 ;  /* 0x3fb8aa3b04077820 */ /* 0x000fe40000400000 */
[----:B--2---:R-:W-:Y:S01]  /*3700*/  FADD R8, R152, R9 ;  /* 0x0000000998087221 */ /* 0x004fe20000000000 */
[----:B------:R-:W-:Y:S01]  /*3710*/  FADD R4, R31, -R140 ;  /* 0x8000008c1f047221 */ /* 0x000fe20000000000 */
[----:B------:R0:W-:Y:S02]  /*3720*/  MUFU.EX2 R29, R5 ;  /* 0x00000005001d7308 */ /* 0x0001e40000000800 */
[----:B------:R-:W-:Y:S01]  /*3730*/  FADD R9, R153, R8 ;  /* 0x0000000899097221 */ /* 0x000fe20000000000 */
[----:B------:R-:W-:-:S03]  /*3740*/  FADD R13, R13, -R140 ;  /* 0x8000008c0d0d7221 */ /* 0x000fc60000000000 */
[----:B------:R-:W-:Y:S01]  /*3750*/  FADD R8, R154, R9 ;  /* 0x000000099a087221 */ /* 0x000fe20000000000 */
[----:B0-----:R-:W-:Y:S01]  /*3760*/  FMUL R5, R4, 1.4426950216293334961 ;  /* 0x3fb8aa3b04057820 */ /* 0x001fe20000400000 */
[----:B------:R-:W-:Y:S01]  /*3770*/  FADD R4, R30, -R140 ;  /* 0x8000008c1e047221 */ /* 0x000fe20000000000 */
[----:B------:R0:W-:Y:S01]  /*3780*/  MUFU.EX2 R28, R6 ;  /* 0x00000006001c7308 */ /* 0x0001e20000000800 */
[----:B------:R-:W-:Y:S01]  /*3790*/  FADD R9, R155, R8 ;  /* 0x000000089b097221 */ /* 0x000fe20000000000 */
[----:B------:R-:W-:Y:S01]  /*37a0*/  FMUL R13, R13, 1.4426950216293334961 ;  /* 0x3fb8aa3b0d0d7820 */ /* 0x000fe20000400000 */
[--C-:B------:R-:W-:Y:S01]  /*37b0*/  FADD R12, R12, -R140.reuse ;  /* 0x8000008c0c0c7221 */ /* 0x100fe20000000000 */
[----:B0-----:R-:W-:Y:S01]  /*37c0*/  FMUL R6, R4, 1.4426950216293334961 ;  /* 0x3fb8aa3b04067820 */ /* 0x001fe20000400000 */
[----:B------:R-:W-:-:S03]  /*37d0*/  FADD R4, R35, -R140 ;  /* 0x8000008c23047221 */ /* 0x000fc60000000000 */
[----:B------:R0:W-:Y:S01]  /*37e0*/  MUFU.EX2 R31, R7 ;  /* 0x00000007001f7308 */ /* 0x0001e20000000800 */
[----:B------:R-:W-:Y:S01]  /*37f0*/  FADD R8, R156, R9 ;  /* 0x000000099c087221 */ /* 0x000fe20000000000 */
[----:B------:R-:W-:Y:S01]  /*3800*/  FMUL R12, R12, 1.4426950216293334961 ;  /* 0x3fb8aa3b0c0c7820 */ /* 0x000fe20000400000 */
[----:B------:R-:W-:Y:S02]  /*3810*/  FADD R15, R15, -R140 ;  /* 0x8000008c0f0f7221 */ /* 0x000fe40000000000 */
[----:B------:R-:W-:Y:S01]  /*3820*/  FADD R9, R157, R8 ;  /* 0x000000089d097221 */ /* 0x000fe20000000000 */
[----:B0-----:R-:W-:Y:S01]  /*3830*/  FMUL R7, R4, 1.4426950216293334961 ;  /* 0x3fb8aa3b04077820 */ /* 0x001fe20000400000 */
[--C-:B------:R-:W-:Y:S01]  /*3840*/  FADD R4, R32, -R140.reuse ;  /* 0x8000008c20047221 */ /* 0x100fe20000000000 */
[----:B------:R-:W0:Y:S01]  /*3850*/  MUFU.EX2 R161, R13 ;  /* 0x0000000d00a17308 */ /* 0x000e220000000800 */
[----:B------:R-:W-:Y:S01]  /*3860*/  FMUL R15, R15, 1.4426950216293334961 ;  /* 0x3fb8aa3b0f0f7820 */ /* 0x000fe20000400000 */
[----:B------:R-:W-:Y:S01]  /*3870*/  FADD R14, R14, -R140 ;  /* 0x8000008c0e0e7221 */ /* 0x000fe20000000000 */
[----:B------:R-:W-:-:S05]  /*3880*/  FADD R8, R158, R9 ;  /* 0x000000099e087221 */ /* 0x000fca0000000000 */
[----:B------:R1:W-:Y:S01]  /*3890*/  MUFU.EX2 R30, R5 ;  /* 0x00000005001e7308 */ /* 0x0003e20000000800 */
[----:B------:R-:W-:Y:S01]  /*38a0*/  FMUL R14, R14, 1.4426950216293334961 ;  /* 0x3fb8aa3b0e0e7820 */ /* 0x000fe20000400000 */
[--C-:B------:R-:W-:Y:S01]  /*38b0*/  FADD R17, R17, -R140.reuse ;  /* 0x8000008c11117221 */ /* 0x100fe20000000000 */
[----:B-1----:R-:W-:Y:S01]  /*38c0*/  FMUL R5, R4, 1.4426950216293334961 ;  /* 0x3fb8aa3b04057820 */ /* 0x002fe20000400000 */
[----:B------:R-:W-:-:S04]  /*38d0*/  FADD R4, R37, -R140 ;  /* 0x8000008c25047221 */ /* 0x000fc80000000000 */
[----:B------:R-:W1:Y:S01]  /*38e0*/  MUFU.EX2 R162, R12 ;  /* 0x0000000c00a27308 */ /* 0x000e620000000800 */
[----:B------:R-:W-:Y:S01]  /*38f0*/  FADD R9, R159, R8 ;  /* 0x000000089f097221 */ /* 0x000fe20000000000 */
[----:B------:R-:W-:-:S06]  /*3900*/  FMUL R17, R17, 1.4426950216293334961 ;  /* 0x3fb8aa3b11117820 */ /* 0x000fcc0000400000 */
[----:B------:R2:W-:Y:S01]  /*3910*/  MUFU.EX2 R35, R6 ;  /* 0x0000000600237308 */ /* 0x0005e20000000800 */
[----:B------:R-:W-:Y:S01]  /*3920*/  FADD R16, R16, -R140 ;  /* 0x8000008c10107221 */ /* 0x000fe20000000000 */
[----:B------:R-:W-:-:S06]  /*3930*/  FADD R8, R160, R9 ;  /* 0x00000009a0087221 */ /* 0x000fcc0000000000 */
[----:B------:R-:W4:Y:S01]  /*3940*/  MUFU.EX2 R163, R15 ;  /* 0x0000000f00a37308 */ /* 0x000f220000000800 */
[----:B--2---:R-:W-:Y:S01]  /*3950*/  FMUL R6, R4, 1.4426950216293334961 ;  /* 0x3fb8aa3b04067820 */ /* 0x004fe20000400000 */
[----:B------:R-:W-:Y:S01]  /*3960*/  FADD R4, R34, -R140 ;  /* 0x8000008c22047221 */ /* 0x000fe20000000000 */
[----:B------:R-:W-:-:S05]  /*3970*/  FMUL R16, R16, 1.4426950216293334961 ;  /* 0x3fb8aa3b10107820 */ /* 0x000fca0000400000 */
[----:B------:R2:W-:Y:S08]  /*3980*/  MUFU.EX2 R32, R7 ;  /* 0x0000000700207308 */ /* 0x0005f00000000800 */
[----:B------:R-:W0:Y:S01]  /*3990*/  MUFU.EX2 R164, R14 ;  /* 0x0000000e00a47308 */ /* 0x000e220000000800 */
[----:B--2---:R-:W-:Y:S01]  /*39a0*/  FMUL R7, R4, 1.4426950216293334961 ;  /* 0x3fb8aa3b04077820 */ /* 0x004fe20000400000 */
[--C-:B------:R-:W-:Y:S01]  /*39b0*/  FADD R4, R39, -R140.reuse ;  /* 0x8000008c27047221 */ /* 0x100fe20000000000 */
[----:B------:R-:W-:-:S05]  /*39c0*/  FADD R18, R18, -R140 ;  /* 0x8000008c12127221 */ /* 0x000fca0000000000 */
[----:B------:R-:W2:Y:S08]  /*39d0*/  MUFU.EX2 R165, R17 ;  /* 0x0000001100a57308 */ /* 0x000eb00000000800 */
[----:B------:R0:W-:Y:S01]  /*39e0*/  MUFU.EX2 R39, R7 ;  /* 0x0000000700277308 */ /* 0x0001e20000000800 */
[----:B------:R-:W-:-:S07]  /*39f0*/  FMUL R18, R18, 1.4426950216293334961 ;  /* 0x3fb8aa3b12127820 */ /* 0x000fce0000400000 */
[----:B------:R2:W-:Y:S01]  /*3a00*/  MUFU.EX2 R37, R5 ;  /* 0x0000000500257308 */ /* 0x0005e20000000800 */
[----:B0-----:R-:W-:-:S04]  /*3a10*/  FADD R7, R161, R8 ;  /* 0x00000008a1077221 */ /* 0x001fc80000000000 */
[----:B-1----:R-:W-:-:S03]  /*3a20*/  FADD R8, R162, R7 ;  /* 0x00000007a2087221 */ /* 0x002fc60000000000 */
[----:B------:R-:W0:Y:S01]  /*3a30*/  MUFU.EX2 R19, R16 ;  /* 0x0000001000137308 */ /* 0x000e220000000800 */
[----:B--2---:R-:W-:Y:S01]  /*3a40*/  FMUL R5, R4, 1.4426950216293334961 ;  /* 0x3fb8aa3b04057820 */ /* 0x004fe20000400000 */
[----:B------:R-:W-:-:S06]  /*3a50*/  FADD R4, R36, -R140 ;  /* 0x8000008c24047221 */ /* 0x000fcc0000000000 */
[----:B------:R1:W-:Y:S08]  /*3a60*/  MUFU.EX2 R34, R6 ;  /* 0x0000000600227308 */ /* 0x0003f00000000800 */
[----:B------:R-:W2:Y:S01]  /*3a70*/  MUFU.EX2 R166, R166 ;  /* 0x000000a600a67308 */ /* 0x000ea20000000800 */
[----:B-1----:R-:W-:Y:S01]  /*3a80*/  FMUL R6, R4, 1.4426950216293334961 ;  /* 0x3fb8aa3b04067820 */ /* 0x002fe20000400000 */
[----:B------:R-:W-:-:S06]  /*3a90*/  FADD R4, R41, -R140 ;  /* 0x8000008c29047221 */ /* 0x000fcc0000000000 */
[----:B------:R4:W-:Y:S02]  /*3aa0*/  MUFU.EX2 R36, R5 ;  /* 0x0000000500247308 */ /* 0x0009e40000000800 */
[----:B----4-:R-:W-:-:S06]  /*3ab0*/  FADD R5, R163, R8 ;  /* 0x00000008a3057221 */ /* 0x010fcc0000000000 */
[----:B------:R-:W1:Y:S08]  /*3ac0*/  MUFU.EX2 R21, R18 ;  /* 0x0000001200157308 */ /* 0x000e700000000800 */
[----:B------:R4:W0:Y:S01]  /*3ad0*/  MUFU.EX2 R41, R6 ;  /* 0x0000000600297308 */ /* 0x0008220000000800 */
[----:B------:R-:W-:Y:S01]  /*3ae0*/  FMUL R4, R4, 1.4426950216293334961 ;  /* 0x3fb8aa3b04047820 */ /* 0x000fe20000400000 */
[----:B----4-:R-:W-:-:S04]  /*3af0*/  FADD R6, R164, R5 ;  /* 0x00000005a4067221 */ /* 0x010fc80000000000 */
[----:B------:R-:W-:Y:S02]  /*3b00*/  FADD R6, R165, R6 ;  /* 0x00000006a5067221 */ /* 0x000fe40000000000 */
[----:B------:R2:W4:Y:S02]  /*3b10*/  MUFU.EX2 R168, R4 ;  /* 0x0000000400a87308 */ /* 0x0005240000000800 */
[----:B0-----:R-:W-:-:S04]  /*3b20*/  FADD R5, R19, R6 ;  /* 0x0000000613057221 */ /* 0x001fc80000000000 */
[----:B--2---:R-:W-:-:S04]  /*3b30*/  FADD R4, R166, R5 ;  /* 0x00000005a6047221 */ /* 0x004fc80000000000 */
[----:B-1----:R-:W-:-:S04]  /*3b40*/  FADD R5, R21, R4 ;  /* 0x0000000415057221 */ /* 0x002fc80000000000 */
[----:B------:R-:W-:-:S04]  /*3b50*/  FADD R4, R20, R5 ;  /* 0x0000000514047221 */ /* 0x000fc80000000000 */
[----:B------:R-:W-:-:S04]  /*3b60*/  FADD R5, R25, R4 ;  /* 0x0000000419057221 */ /* 0x000fc80000000000 */
[----:B------:R-:W-:-:S04]  /*3b70*/  FADD R4, R22, R5 ;  /* 0x0000000516047221 */ /* 0x000fc80000000000 */
[----:B------:R-:W-:-:S04]  /*3b80*/  FADD R5, R27, R4 ;  /* 0x000000041b057221 */ /* 0x000fc80000000000 */
[----:B------:R-:W-:-:S04]  /*3b90*/  FADD R4, R24, R5 ;  /* 0x0000000518047221 */ /* 0x000fc80000000000 */
[----:B------:R-:W-:Y:S01]  /*3ba0*/  FADD R5, R29, R4 ;  /* 0x000000041d057221 */ /* 0x000fe20000000000 */
[----:B------:R-:W-:Y:S02]  /*3bb0*/  SHF.R.S32.HI R6, RZ, 0x6, R90 ;  /* 0x00000006ff067819 */ /* 0x000fe4000001145a */
[----:B------:R-:W-:Y:S01]  /*3bc0*/  LOP3.LUT R90, R90, 0x3f, RZ, 0xc0, !PT ;  /* 0x0000003f5a5a7812 */ /* 0x000fe200078ec0ff */
[----:B------:R-:W-:Y:S01]  /*3bd0*/  FADD R4, R28, R5 ;  /* 0x000000051c047221 */ /* 0x000fe20000000000 */
[----:B------:R-:W-:-:S03]  /*3be0*/  SGXT R6, R6, 0x1 ;  /* 0x000000010606781a */ /* 0x000fc60000000200 */
[----:B------:R-:W-:Y:S01]  /*3bf0*/  FADD R5, R31, R4 ;  /* 0x000000041f057221 */ /* 0x000fe20000000000 */
[----:B------:R-:W-:-:S03]  /*3c00*/  IMAD.SHL.U32 R7, R90, 0x2, RZ ;  /* 0x000000025a077824 */ /* 0x000fc600078e00ff */
[----:B------:R-:W-:Y:S02]  /*3c10*/  FADD R4, R30, R5 ;  /* 0x000000051e047221 */ /* 0x000fe40000000000 */
[----:B------:R-:W-:Y:S02]  /*3c20*/  LOP3.LUT R169, R7, 0x90, R6, 0x78, !PT ;  /* 0x0000009007a97812 */ /* 0x000fe400078e7806 */
[----:B------:R-:W-:Y:S01]  /*3c30*/  FADD R7, R35, R4 ;  /* 0x0000000423077221 */ /* 0x000fe20000000000 */
[----:B------:R-:W-:-:S03]  /*3c40*/  FADD R38, R38, -R140 ;  /* 0x8000008c26267221 */ /* 0x000fc60000000000 */
[----:B------:R-:W-:Y:S01]  /*3c50*/  FADD R8, R32, R7 ;  /* 0x0000000720087221 */ /* 0x000fe20000000000 */
[----:B------:R-:W-:-:S03]  /*3c60*/  FMUL R38, R38, 1.4426950216293334961 ;  /* 0x3fb8aa3b26267820 */ /* 0x000fc60000400000 */
[----:B------:R-:W-:Y:S01]  /*3c70*/  FADD R9, R37, R8 ;  /* 0x0000000825097221 */ /* 0x000fe20000000000 */
[--C-:B------:R-:W-:Y:S01]  /*3c80*/  FADD R43, R43, -R140.reuse ;  /* 0x8000008c2b2b7221 */ /* 0x100fe20000000000 */
[----:B------:R-:W-:Y:S02]  /*3c90*/  FADD R42, R42, -R140 ;  /* 0x8000008c2a2a7221 */ /* 0x000fe40000000000 */
[----:B------:R-:W-:Y:S01]  /*3ca0*/  FADD R10, R34, R9 ;  /* 0x00000009220a7221 */ /* 0x000fe20000000000 */
[----:B------:R-:W0:Y:S01]  /*3cb0*/  MUFU.EX2 R167, R38 ;  /* 0x0000002600a77308 */ /* 0x000e220000000800 */
[----:B------:R-:W-:Y:S01]  /*3cc0*/  FMUL R43, R43, 1.4426950216293334961 ;  /* 0x3fb8aa3b2b2b7820 */ /* 0x000fe20000400000 */
[----:B------:R-:W-:Y:S01]  /*3cd0*/  FMUL R42, R42, 1.4426950216293334961 ;  /* 0x3fb8aa3b2a2a7820 */ /* 0x000fe20000400000 */
[----:B------:R-:W-:Y:S01]  /*3ce0*/  FADD R13, R39, R10 ;  /* 0x0000000a270d7221 */ /* 0x000fe20000000000 */
[--C-:B------:R-:W-:Y:S01]  /*3cf0*/  FADD R47, R47, -R140.reuse ;  /* 0x8000008c2f2f7221 */ /* 0x100fe20000000000 */
[----:B------:R-:W-:-:S02]  /*3d00*/  FADD R44, R44, -R140 ;  /* 0x8000008c2c2c7221 */ /* 0x000fc40000000000 */
[----:B------:R-:W-:Y:S01]  /*3d10*/  FADD R14, R36, R13 ;  /* 0x0000000d240e7221 */ /* 0x000fe20000000000 */
[----:B------:R-:W1:Y:S01]  /*3d20*/  MUFU.EX2 R170, R43 ;  /* 0x0000002b00aa7308 */ /* 0x000e620000000800 */
[----:B------:R-:W-:Y:S01]  /*3d30*/  FMUL R47, R47, 1.4426950216293334961 ;  /* 0x3fb8aa3b2f2f7820 */ /* 0x000fe20000400000 */
[----:B------:R-:W-:Y:S01]  /*3d40*/  FMUL R44, R44, 1.4426950216293334961 ;  /* 0x3fb8aa3b2c2c7820 */ /* 0x000fe20000400000 */
[----:B------:R-:W-:Y:S01]  /*3d50*/  FADD R15, R41, R14 ;  /* 0x0000000e290f7221 */ /* 0x000fe20000000000 */
[----:B------:R-:W-:-:S04]  /*3d60*/  FADD R51, R51, -R140 ;  /* 0x8000008c33337221 */ /* 0x000fc80000000000 */
[----:B------:R-:W2:Y:S01]  /*3d70*/  MUFU.EX2 R42, R42 ;  /* 0x0000002a002a7308 */ /* 0x000ea20000000800 */
[----:B----4-:R-:W-:Y:S01]  /*3d80*/  FADD R16, R168, R15 ;  /* 0x0000000fa8107221 */ /* 0x010fe20000000000 */
[----:B------:R-:W-:Y:S01]  /*3d90*/  FMUL R51, R51, 1.4426950216293334961 ;  /* 0x3fb8aa3b33337820 */ /* 0x000fe20000400000 */
[----:B------:R-:W-:Y:S01]  /*3da0*/  FADD R48, R48, -R140 ;  /* 0x8000008c30307221 */ /* 0x000fe20000000000 */
[----:B------:R-:W-:-:S04]  /*3db0*/  F2FP.F16.F32.PACK_AB R11, R23, R26 ;  /* 0x0000001a170b723e */ /* 0x000fc800000000ff */
[----:B------:R-:W4:Y:S01]  /*3dc0*/  MUFU.EX2 R47, R47 ;  /* 0x0000002f002f7308 */ /* 0x000f220000000800 */
[----:B0-----:R-:W-:Y:S01]  /*3dd0*/  FADD R23, R167, R16 ;  /* 0x00000010a7177221 */ /* 0x001fe20000000000 */
[----:B------:R-:W-:Y:S01]  /*3de0*/  FMUL R48, R48, 1.4426950216293334961 ;  /* 0x3fb8aa3b30307820 */ /* 0x000fe20000400000 */
[--C-:B------:R-:W-:Y:S01]  /*3df0*/  FADD R55, R55, -R140.reuse ;  /* 0x8000008c37377221 */ /* 0x100fe20000000000 */
[--C-:B------:R-:W-:Y:S01]  /*3e00*/  FADD R52, R52, -R140.reuse ;  /* 0x8000008c34347221 */ /* 0x100fe20000000000 */
[----:B------:R-:W-:-:S03]  /*3e10*/  FADD R53, R53, -R140 ;  /* 0x8000008c35357221 */ /* 0x000fc60000000000 */
[----:B------:R-:W0:Y:S01]  /*3e20*/  MUFU.EX2 R44, R44 ;  /* 0x0000002c002c7308 */ /* 0x000e220000000800 */
[--C-:B------:R-:W-:Y:S01]  /*3e30*/  FADD R46, R46, -R140.reuse ;  /* 0x8000008c2e2e7221 */ /* 0x100fe20000000000 */
[--C-:B------:R-:W-:Y:S01]  /*3e40*/  FADD R49, R49, -R140.reuse ;  /* 0x8000008c31317221 */ /* 0x100fe20000000000 */
[--C-:B------:R-:W-:Y:S01]  /*3e50*/  FADD R50, R50, -R140.reuse ;  /* 0x8000008c32327221 */ /* 0x100fe20000000000 */
[----:B-1----:R-:W-:Y:S01]  /*3e60*/  FADD R23, R170, R23 ;  /* 0x00000017aa177221 */ /* 0x002fe20000000000 */
[----:B------:R-:W-:Y:S01]  /*3e70*/  FADD R45, R45, -R140 ;  /* 0x8000008c2d2d7221 */ /* 0x000fe20000000000 */
[----:B------:R-:W-:Y:S02]  /*3e80*/  FMUL R55, R55, 1.4426950216293334961 ;  /* 0x3fb8aa3b37377820 */ /* 0x000fe40000400000 */
[----:B------:R-:W1:Y:S01]  /*3e90*/  MUFU.EX2 R51, R51 ;  /* 0x0000003300337308 */ /* 0x000e620000000800 */
[----:B------:R-:W-:Y:S01]  /*3ea0*/  FMUL R52, R52, 1.4426950216293334961 ;  /* 0x3fb8aa3b34347820 */ /* 0x000fe20000400000 */
[----:B------:R-:W-:Y:S01]  /*3eb0*/  FMUL R38, R53, 1.4426950216293334961 ;  /* 0x3fb8aa3b35267820 */ /* 0x000fe20000400000 */
[----:B------:R-:W-:Y:S01]  /*3ec0*/  FMUL R46, R46, 1.4426950216293334961 ;  /* 0x3fb8aa3b2e2e7820 */ /* 0x000fe20000400000 */
[----:B------:R-:W-:Y:S01]  /*3ed0*/  FMUL R49, R49, 1.4426950216293334961 ;  /* 0x3fb8aa3b31317820 */ /* 0x000fe20000400000 */
[----:B------:R-:W-:Y:S01]  /*3ee0*/  FMUL R50, R50, 1.4426950216293334961 ;  /* 0x3fb8aa3b32327820 */ /* 0x000fe20000400000 */
[----:B--2---:R-:W-:Y:S01]  /*3ef0*/  FADD R26, R42, R23 ;  /* 0x000000172a1a7221 */ /* 0x004fe20000000000 */
[----:B------:R-:W-:Y:S01]  /*3f00*/  FMUL R45, R45, 1.4426950216293334961 ;  /* 0x3fb8aa3b2d2d7820 */ /* 0x000fe20000400000 */
[----:B------:R-:W2:Y:S02]  /*3f10*/  MUFU.EX2 R48, R48 ;  /* 0x0000003000307308 */ /* 0x000ea40000000800 */
[----:B----4-:R-:W-:-:S06]  /*3f20*/  FADD R23, R47, R26 ;  /* 0x0000001a2f177221 */ /* 0x010fcc0000000000 */
[----:B------:R-:W4:Y:S01]  /*3f30*/  MUFU.EX2 R55, R55 ;  /* 0x0000003700377308 */ /* 0x000f220000000800 */
[----:B0-----:R-:W-:-:S07]  /*3f40*/  FADD R26, R44, R23 ;  /* 0x000000172c1a7221 */ /* 0x001fce0000000000 */
[----:B------:R-:W-:Y:S01]  /*3f50*/  MUFU.EX2 R53, R46 ;  /* 0x0000002e00357308 */ /* 0x000fe20000000800 */
[----:B------:R-:W-:-:S07]  /*3f60*/  F2FP.F16.F32.PACK_AB R23, R28, R29 ;  /* 0x0000001d1c17723e */ /* 0x000fce00000000ff */
[----:B------:R-:W-:Y:S08]  /*3f70*/  MUFU.EX2 R52, R52 ;  /* 0x0000003400347308 */ /* 0x000ff00000000800 */
[----:B------:R-:W0:Y:S08]  /*3f80*/  MUFU.EX2 R43, R50 ;  /* 0x00000032002b7308 */ /* 0x000e300000000800 */
[----:B------:R-:W0:Y:S08]  /*3f90*/  MUFU.EX2 R38, R38 ;  /* 0x0000002600267308 */ /* 0x000e300000000800 */
[----:B------:R-:W-:Y:S08]  /*3fa0*/  MUFU.EX2 R49, R49 ;  /* 0x0000003100317308 */ /* 0x000ff00000000800 */
[----:B------:R-:W0:Y:S01]  /*3fb0*/  MUFU.EX2 R46, R45 ;  /* 0x0000002d002e7308 */ /* 0x000e220000000800 */
[----:B-1----:R-:W-:Y:S01]  /*3fc0*/  FADD R29, R51, R26 ;  /* 0x0000001a331d7221 */ /* 0x002fe20000000000 */
[----:B------:R-:W-:-:S02]  /*3fd0*/  F2FP.F16.F32.PACK_AB R20, R20, R21 ;  /* 0x000000151414723e */ /* 0x000fc400000000ff */
[----:B------:R-:W-:Y:S02]  /*3fe0*/  F2FP.F16.F32.PACK_AB R21, R22, R25 ;  /* 0x000000191615723e */ /* 0x000fe400000000ff */
[----:B------:R-:W-:Y:S01]  /*3ff0*/  F2FP.F16.F32.PACK_AB R25, R32, R35 ;  /* 0x000000232019723e */ /* 0x000fe200000000ff */
[----:B--2---:R-:W-:Y:S01]  /*4000*/  FADD R32, R48, R29 ;  /* 0x0000001d30207221 */ /* 0x004fe20000000000 */
[----:B------:R-:W-:Y:S02]  /*4010*/  F2FP.F16.F32.PACK_AB R22, R24, R27 ;  /* 0x0000001b1816723e */ /* 0x000fe400000000ff */
[----:B------:R-:W-:Y:S01]  /*4020*/  F2FP.F16.F32.PACK_AB R26, R34, R37 ;  /* 0x00000025221a723e */ /* 0x000fe200000000ff */
[----:B----4-:R-:W-:Y:S01]  /*4030*/  FADD R37, R55, R32 ;  /* 0x0000002037257221 */ /* 0x010fe20000000000 */
[----:B------:R-:W-:Y:S02]  /*4040*/  F2FP.F16.F32.PACK_AB R10, R33, R150 ;  /* 0x00000096210a723e */ /* 0x000fe400000000ff */
[----:B------:R-:W-:-:S02]  /*4050*/  F2FP.F16.F32.PACK_AB R24, R30, R31 ;  /* 0x0000001f1e18723e */ /* 0x000fc400000000ff */
[----:B------:R-:W-:Y:S02]  /*4060*/  F2FP.F16.F32.PACK_AB R4, R57, R54 ;  /* 0x000000363904723e */ /* 0x000fe400000000ff */
[----:B------:R-:W-:Y:S02]  /*4070*/  F2FP.F16.F32.PACK_AB R5, R59, R56 ;  /* 0x000000383b05723e */ /* 0x000fe400000000ff */
[----:B------:R-:W-:Y:S02]  /*4080*/  F2FP.F16.F32.PACK_AB R6, R61, R58 ;  /* 0x0000003a3d06723e */ /* 0x000fe400000000ff */
[----:B------:R-:W-:Y:S02]  /*4090*/  F2FP.F16.F32.PACK_AB R7, R91, R66 ;  /* 0x000000425b07723e */ /* 0x000fe400000000ff */
        /* <DEDUP_REMOVED lines=16> */
[----:B0-----:R-:W-:Y:S02]  /*41a0*/  F2FP.F16.F32.PACK_AB R33, R43, R52 ;  /* 0x000000342b21723e */ /* 0x001fe400000000ff */
[----:B------:R-:W-:Y:S02]  /*41b0*/  F2FP.F16.F32.PACK_AB R34, R53, R38 ;  /* 0x000000263522723e */ /* 0x000fe400000000ff */
[----:B------:R-:W-:Y:S01]  /*41c0*/  F2FP.F16.F32.PACK_AB R35, R46, R49 ;  /* 0x000000312e23723e */ /* 0x000fe200000000ff */
[----:B---3--:R-:W-:Y:S06]  /*41d0*/  @!P0 BRA `(.L_x_9) ;  /* 0x0000000000048947 */ /* 0x008fec0003800000 */
[----:B------:R0:W-:Y:S02]  /*41e0*/  STTM.x32 tmem[UR11+0x60], R4 ;  /* 0x00006004000079ed */ /* 0x0001e400082c000b */
.L_x_9:
[C---:B------:R-:W-:Y:S01]  /*41f0*/  LOP3.LUT R90, R169.reuse, 0x40, RZ, 0x3c, !PT ;  /* 0x00000040a95a7812 */ /* 0x040fe200078e3cff */
[----:B-----5:R1:W-:Y:S01]  /*4200*/  STS.U16 [R3+UR9+0x2000], R40 ;  /* 0x0020002803007988 */ /* 0x0203e20008000409 */
[----:B------:R-:W-:Y:S01]  /*4210*/  LOP3.LUT R91, R169, 0x60, RZ, 0x3c, !PT ;  /* 0x00000060a95b7812 */ /* 0x000fe200078e3cff */
[----:B0-----:R-:W-:Y:S01]  /*4220*/  FADD R4, -R140, -INF ;  /* 0xff8000008c047421 */ /* 0x001fe20000000100 */
[----:B------:R-:W-:Y:S01]  /*4230*/  FADD R52, R52, R37 ;  /* 0x0000002534347221 */ /* 0x000fe20000000000 */
[----:B------:R1:W-:Y:S02]  /*4240*/  STS.U16 [R3+UR9+0x2400], R60 ;  /* 0x0024003c03007988 */ /* 0x0003e40008000409 */
[----:B------:R-:W-:Y:S01]  /*4250*/  FMUL R36, R4, 1.4426950216293334961 ;  /* 0x3fb8aa3b04247820 */ /* 0x000fe20000400000 */
[----:B------:R-:W-:Y:S01]  /*4260*/  FADD R43, R43, R52 ;  /* 0x000000342b2b7221 */ /* 0x000fe20000000000 */
[----:B------:R1:W-:Y:S04]  /*4270*/  STS.U16 [R3+UR9+0x2800], R62 ;  /* 0x0028003e03007988 */ /* 0x0003e80008000409 */
[----:B------:R1:W-:Y:S01]  /*4280*/  STS.U16 [R3+UR9+0x2c00], R64 ;  /* 0x002c004003007988 */ /* 0x0003e20008000409 */
[----:B------:R-:W0:Y:S03]  /*4290*/  MUFU.EX2 R36, R36 ;  /* 0x0000002400247308 */ /* 0x000e260000000800 */
        /* <DEDUP_REMOVED lines=12> */
[----:B------:R-:W2:Y:S02]  /*4360*/  FENCE.VIEW.ASYNC.T ;  /* 0x00000000000073c6 */ /* 0x000ea40000000200 */
[----:B--2---:R-:W-:Y:S06]  /*4370*/  BAR.SYNC.DEFER_BLOCKING 0x0 ;  /* 0x0000000000007b1d */ /* 0x004fec0000010000 */
[----:B------:R-:W2:Y:S01]  /*4380*/  LDTM.x32 R4, tmem[UR11] ;  /* 0x0000000b000479ee */ /* 0x000ea200082c0000 */
[----:B------:R-:W-:Y:S01]  /*4390*/  NOP ;  /* 0x0000000000007918 */ /* 0x000fe20000000000 */
[----:B01----:R-:W-:Y:S05]  /*43a0*/  @!P0 BRA `(.L_x_10) ;  /* 0x0000000000848947 */ /* 0x003fea0003800000 */
[C---:B--2---:R-:W-:Y:S01]  /*43b0*/  FMUL R4, R36.reuse, R4 ;  /* 0x0000000424047220 */ /* 0x044fe20000400000 */
[C---:B------:R-:W-:Y:S01]  /*43c0*/  FMUL R5, R36.reuse, R5 ;  /* 0x0000000524057220 */ /* 0x040fe20000400000 */
        /* <DEDUP_REMOVED lines=29> */
[----:B------:R-:W-:-:S04]  /*45a0*/  FMUL R35, R36, R35 ;  /* 0x0000002324237220 */ /* 0x000fc80000400000 */
[----:B------:R0:W-:Y:S03]  /*45b0*/  STTM.x32 tmem[UR11], R4 ;  /* 0x00000004000079ed */ /* 0x0001e600082c000b */
.L_x_10:
[----:B--2---:R-:W1:Y:S02]  /*45c0*/  FENCE.VIEW.ASYNC.T ;  /* 0x00000000000073c6 */ /* 0x004e640000000200 */
[----:B-1----:R-:W-:Y:S01]  /*45d0*/  BAR.SYNC.DEFER_BLOCKING 0x0 ;  /* 0x0000000000007b1d */ /* 0x002fe20000010000 */
[----:B------:R-:W-:Y:S01]  /*45e0*/  FADD R38, R38, R43 ;  /* 0x0000002b26267221 */ /* 0x000fe20000000000 */
[----:B------:R-:W-:Y:S01]  /*45f0*/  UIADD3 UR16, UPT, UPT, UR9, 0x5000, URZ ;  /* 0x0000500009107890 */ /* 0x000fe2000fffe0ff */
[----:B------:R-:W-:Y:S01]  /*4600*/  FSEL R140, R140, -INF , P0 ;  /* 0xff8000008c8c7808 */ /* 0x000fe20000000000 */
[----:B------:R-:W-:Y:S01]  /*4610*/  UIADD3 UR13, UPT, UPT, UR10, 0x60, URZ ;  /* 0x000000600a0d7890 */ /* 0x000fe2000fffe0ff */
[----:B------:R-:W-:-:S04]  /*4620*/  FADD R38, R53, R38 ;  /* 0x0000002635267221 */ /* 0x000fc80000000000 */
[----:B------:R-:W-:-:S04]  /*4630*/  FADD R49, R49, R38 ;  /* 0x0000002631317221 */ /* 0x000fc80000000000 */
[----:B------:R-:W-:-:S04]  /*4640*/  FADD R49, R46, R49 ;  /* 0x000000312e317221 */ /* 0x000fc80000000000 */
[----:B------:R-:W-:-:S05]  /*4650*/  FADD R49, R36, R49 ;  /* 0x0000003124317221 */ /* 0x000fca0000000000 */
[----:B------:R-:W-:Y:S01]  /*4660*/  FSEL R136, R49, 1, P0 ;  /* 0x3f80000031887808 */ /* 0x000fe20000000000 */
[----:B------:R1:W-:Y:S06]  /*4670*/  MEMBAR.ALL.CTA ;  /* 0x0000000000007992 */ /* 0x0003ec0000008000 */
[----:B-1----:R-:W1:Y:S02]  /*4680*/  FENCE.VIEW.ASYNC.S ;  /* 0x00000000000073c6 */ /* 0x002e640000000000 */
[----:B-1----:R-:W-:Y:S06]  /*4690*/  BAR.SYNC.DEFER_BLOCKING 0x0 ;  /* 0x0000000000007b1d */ /* 0x002fec0000010000 */
[----:B------:R-:W-:Y:S05]  /*46a0*/  @!P1 BRA `(.L_x_11) ;  /* 0x0000000000889947 */ /* 0x000fea0003800000 */
[----:B------:R-:W-:Y:S01]  /*46b0*/  UIADD3 UR4, UPT, UPT, UR9, 0x2000, URZ ;  /* 0x0000200009047890 */ /* 0x000fe2000fffe0ff */
[----:B------:R-:W-:Y:S01]  /*46c0*/  BSSY.RECONVERGENT B0, `(.L_x_12) ;  /* 0x000001f000007945 */ /* 0x000fe20003800200 */
[----:B------:R-:W-:Y:S02]  /*46d0*/  ELECT P0, URZ, PT ;  /* 0x0000000000ff782f */ /* 0x000fe40003800000 */
[----:B------:R-:W-:Y:S02]  /*46e0*/  USHF.R.U32.HI UR4, URZ, 0x4, UR4 ;  /* 0x00000004ff047899 */ /* 0x000fe40008011604 */
[----:B------:R-:W-:Y:S02]  /*46f0*/  UIADD3 UR5, UPT, UPT, UR10, 0x70, URZ ;  /* 0x000000700a057890 */ /* 0x000fe4000fffe0ff */
[----:B------:R-:W-:Y:S02]  /*4700*/  USGXT.U32 UR6, UR4, 0xe ;  /* 0x0000000e0406789a */ /* 0x000fe40008000000 */
[----:B------:R-:W-:-:S02]  /*4710*/  UIADD3 UR15, UPT, UPT, UR10, 0x78, URZ ;  /* 0x000000780a0f7890 */ /* 0x000fc4000fffe0ff */
[----:B------:R-:W-:Y:S01]  /*4720*/  UIADD3 UR28, UP1, UPT, UR6, 0x2, URZ ;  /* 0x00000002061c7890 */ /* 0x000fe2000ff3e0ff */
[----:B------:R-:W-:Y:S01]  /*4730*/  UMOV UR4, URZ ;  /* 0x000000ff00047c82 */ /* 0x000fe20008000000 */
[----:B------:R-:W-:Y:S02]  /*4740*/  UMOV UR30, 0x0 ;  /* 0x00000000001e7882 */ /* 0x000fe40000000000 */
[----:B------:R-:W-:Y:S02]  /*4750*/  UIADD3.X UR29, UPT, UPT, UR4, 0x40004040, URZ, UP1, !UPT ;  /* 0x40004040041d7890 */ /* 0x000fe40008ffe4ff */
[----:B------:R-:W-:Y:S02]  /*4760*/  UIADD3 UR4, UPT, UPT, UR10, 0x68, URZ ;  /* 0x000000680a047890 */ /* 0x000fe4000fffe0ff */
[----:B------:R-:W-:Y:S02]  /*4770*/  UIADD3.64 UR18, UPT, UPT, UR28, 0x2, URZ ;  /* 0x000000021c127897 */ /* 0x000fe4000fffe0ff */
[----:B------:R-:W-:Y:S01]  /*4780*/  UIADD3.64 UR26, UPT, UPT, UR28, 0x4, URZ ;  /* 0x000000041c1a7897 */ /* 0x000fe2000fffe0ff */
[----:B------:R-:W-:Y:S01]  /*4790*/  UMOV UR31, 0x8080010 ;  /* 0x08080010001f7882 */ /* 0x000fe20000000000 */
[----:B------:R-:W-:Y:S01]  /*47a0*/  UMOV UR7, 0x40004040 ;  /* 0x4000404000077882 */ /* 0x000fe20000000000 */
[----:B------:R-:W-:Y:S01]  /*47b0*/  UMOV UR32, 0x0 ;  /* 0x0000000000207882 */ /* 0x000fe20000000000 */
[----:B------:R-:W-:Y:S01]  /*47c0*/  UMOV UR33, 0x8080010 ;  /* 0x0808001000217882 */ /* 0x000fe20000000000 */
[----:B------:R-:W-:Y:S01]  /*47d0*/  UMOV UR34, 0x0 ;  /* 0x0000000000227882 */ /* 0x000fe20000000000 */
[----:B------:R-:W-:Y:S01]  /*47e0*/  UMOV UR35, 0x8080010 ;  /* 0x0808001000237882 */ /* 0x000fe20000000000 */
[----:B------:R1:W-:Y:S01]  /*47f0*/  UTCHMMA tmem[UR13], gdesc[UR6], tmem[UR10], tmem[UR30], idesc[UR31], UPT ;  /* 0x00ff1e060d0079ea */ /* 0x0003e2000b80000a */
[----:B------:R-:W-:Y:S01]  /*4800*/  UMOV UR36, 0x0 ;  /* 0x0000000000247882 */ /* 0x000fe20000000000 */
[----:B------:R-:W-:Y:S01]  /*4810*/  UMOV UR37, 0x8080010 ;  /* 0x0808001000257882 */ /* 0x000fe20000000000 */
[----:B------:R1:W-:Y:S01]  /*4820*/  UTCHMMA tmem[UR4], gdesc[UR28], tmem[UR10], tmem[UR32], idesc[UR33], UPT ;  /* 0x00ff201c040079ea */ /* 0x0003e2000b80000a */
[----:B------:R1:W-:Y:S01]  /*4830*/  UTCHMMA tmem[UR5], gdesc[UR18], tmem[UR10], tmem[UR34], idesc[UR35], UPT ;  /* 0x00ff2212050079ea */ /* 0x0003e2000b80000a */
[----:B------:R1:W-:Y:S01]  /*4840*/  UTCHMMA tmem[UR15], gdesc[UR26], tmem[UR10], tmem[UR36], idesc[UR37], UPT ;  /* 0x00ff241a0f0079ea */ /* 0x0003e2000b80000a */
[----:B------:R-:W-:Y:S05]  /*4850*/  @!P0 BRA `(.L_x_13) ;  /* 0x0000000000148947 */ /* 0x000fea0003800000 */
[----:B-1----:R-:W-:Y:S01]  /*4860*/  UMOV UR4, UR16 ;  /* 0x0000001000047c82 */ /* 0x002fe20008000000 */
[----:B------:R-:W-:Y:S02]  /*4870*/  UMOV UR5, URZ ;  /* 0x000000ff00057c82 */ /* 0x000fe40008000000 */
[----:B------:R-:W-:Y:S02]  /*4880*/  UMOV UR4, UR4 ;  /* 0x0000000400047c82 */ /* 0x000fe40008000000 */
[----:B------:R2:W-:Y:S01]  /*4890*/  UTCBAR [UR4], URZ ;  /* 0x000000ff040073e9 */ /* 0x0005e200080000ff */
[----:B------:R-:W-:Y:S02]  /*48a0*/  NOP ;  /* 0x0000000000007918 */ /* 0x000fe40000000000 */
.L_x_13:
[----:B-12---:R-:W-:Y:S05]  /*48b0*/  BSYNC.RECONVERGENT B0 ;  /* 0x0000000000007941 */ /* 0x006fea0003800200 */
.L_x_12:
[----:B------:R-:W-:Y:S05]  /*48c0*/  BRA `(.L_x_14) ;  /* 0x0000000000087947 */ /* 0x000fea0003800000 */
.L_x_11:
[----:B------:R-:W-:-:S13]  /*48d0*/  ISETP.GE.AND P0, PT, R69, RZ, PT ;  /* 0x000000ff4500720c */ /* 0x000fda0003f06270 */
[----:B------:R-:W-:Y:S05]  /*48e0*/  @!P0 BRA `(.L_x_15) ;  /* 0x0000004800148947 */ /* 0x000fea0003800000 */
.L_x_14:
[----:B------:R-:W-:Y:S01]  /*48f0*/  UIADD3 UR4, UPT, UPT, UR9, 0x4000, URZ ;  /* 0x0000400009047890 */ /* 0x000fe2000fffe0ff */
[----:B------:R-:W-:Y:S01]  /*4900*/  IMAD.SHL.U32 R137, R137, 0x40, RZ ;  /* 0x0000004089897824 */ /* 0x000fe200078e00ff */
[----:B------:R-:W-:Y:S01]  /*4910*/  USHF.R.U32.HI UR7, URZ, 0x4, UR9 ;  /* 0x00000004ff077899 */ /* 0x000fe20008011609 */
[----:B------:R-:W-:Y:S01]  /*4920*/  IMAD.MOV.U32 R142, RZ, RZ, RZ ;  /* 0x000000ffff8e7224 */ /* 0x000fe200078e00ff */
[----:B------:R-:W-:Y:S01]  /*4930*/  USHF.R.U32.HI UR4, URZ, 0x4, UR4 ;  /* 0x00000004ff047899 */ /* 0x000fe20008011604 */
[----:B------:R-:W-:Y:S01]  /*4940*/  IMAD.MOV.U32 R138, RZ, RZ, -0x40 ;  /* 0xffffffc0ff8a7424 */ /* 0x000fe200078e00ff */
[----:B------:R-:W-:Y:S01]  /*4950*/  USHF.L.U32 UR25, UR25, 0x6, URZ ;  /* 0x0000000619197899 */ /* 0x000fe200080006ff */
[----:B------:R-:W-:Y:S01]  /*4960*/  IMAD.MOV.U32 R144, RZ, RZ, -0x1 ;  /* 0xffffffffff907424 */ /* 0x000fe200078e00ff */
[----:B------:R-:W-:Y:S01]  /*4970*/  USGXT.U32 UR24, UR4, 0xe ;  /* 0x0000000e0418789a */ /* 0x000fe20008000000 */
[----:B------:R-:W-:Y:S01]  /*4980*/  IMAD.MOV.U32 R139, RZ, RZ, RZ ;  /* 0x000000ffff8b7224 */ /* 0x000fe200078e00ff */
[----:B------:R-:W-:Y:S01]  /*4990*/  USHF.R.U32.HI UR17, URZ, 0x4, UR14 ;  /* 0x00000004ff117899 */ /* 0x000fe2000801160e */
[----:B------:R-:W-:Y:S01]  /*49a0*/  IMAD.MOV.U32 R141, RZ, RZ, R137 ;  /* 0x000000ffff8d7224 */ /* 0x000fe200078e0089 */
[----:B------:R-:W-:Y:S01]  /*49b0*/  USGXT.U32 UR7, UR7, 0xe ;  /* 0x0000000e0707789a */ /* 0x000fe20008000000 */
[----:B------:R-:W-:Y:S01]  /*49c0*/  IMAD.U32 R143, RZ, RZ, UR25 ;  /* 0x00000019ff8f7e24 */ /* 0x000fe2000f8e00ff */
[----:B------:R-:W-:Y:S01]  /*49d0*/  UIADD3 UR30, UP2, UPT, UR24, 0x2, URZ ;  /* 0x00000002181e7890 */ /* 0x000fe2000ff5e0ff */
[----:B------:R-:W-:Y:S01]  /*49e0*/  UMOV UR5, URZ ;  /* 0x000000ff00057c82 */ /* 0x000fe20008000000 */
[----:B------:R-:W-:-:S02]  /*49f0*/  USGXT.U32 UR4, UR17, 0xe ;  /* 0x0000000e1104789a */ /* 0x000fc40008000000 */
[----:B------:R-:W-:Y:S02]  /*4a00*/  UIADD3 UR32, UP3, UPT, UR7, 0x1000080, URZ ;  /* 0x0100008007207890 */ /* 0x000fe4000ff7e0ff */
[----:B------:R-:W-:Y:S01]  /*4a10*/  UIADD3.X UR31, UPT, UPT, UR5, 0x40004040, URZ, UP2, !UPT ;  /* 0x40004040051f7890 */ /* 0x000fe200097fe4ff */
[----:B------:R-:W-:Y:S01]  /*4a20*/  UMOV UR6, URZ ;  /* 0x000000ff00067c82 */ /* 0x000fe20008000000 */
[----:B------:R-:W-:Y:S01]  /*4a30*/  UMOV UR14, 0xfffffffe ;  /* 0xfffffffe000e7882 */ /* 0x000fe20000000000 */
[----:B------:R-:W-:Y:S01]  /*4a40*/  UMOV UR15, 0x7fffbfdf ;  /* 0x7fffbfdf000f7882 */ /* 0x000fe20000000000 */
[----:B------:R-:W-:Y:S01]  /*4a50*/  UISETP.NE.U32.AND UP1, UPT, UR20, URZ, UPT ;  /* 0x000000ff1400728c */ /* 0x000fe2000bf25070 */
[----:B------:R-:W1:Y:S01]  /*4a60*/  LDCU UR29, c[0x0][0x3a8] ;  /* 0x00007500ff1d77ac */ /* 0x000e620008000800 */
[----:B------:R-:W-:Y:S02]  /*4a70*/  ULOP3.LUT UR28, UR7, 0x1000000, URZ, 0xfc, !UPT ;  /* 0x01000000071c7892 */ /* 0x000fe4000f8efcff */
[----:B------:R-:W-:-:S02]  /*4a80*/  UIADD3.X UR33, UPT, UPT, UR6, 0x40004040, URZ, UP3, !UPT ;  /* 0x4000404006217890 */ /* 0x000fc40009ffe4ff */
[----:B------:R-:W-:Y:S02]  /*4a90*/  UIADD3.64 UR14, UPT, UPT, UR4, -UR14, URZ ;  /* 0x8000000e040e7297 */ /* 0x000fe4000fffe0ff */
[----:B------:R-:W-:Y:S02]  /*4aa0*/  UIADD3.64 UR34, UPT, UPT, UR30, 0x2, URZ ;  /* 0x000000021e227897 */ /* 0x000fe4000fffe0ff */
[----:B------:R-:W-:Y:S01]  /*4ab0*/  UIADD3.64 UR36, UPT, UPT, UR30, 0x4, URZ ;  /* 0x000000041e247897 */ /* 0x000fe2000fffe0ff */
[----:B------:R-:W-:Y:S01]  /*4ac0*/  UMOV UR26, 0x1 ;  /* 0x00000001001a7882 */ /* 0x000fe20000000000 */
[----:B------:R-:W-:-:S10]  /*4ad0*/  UMOV UR27, UR16 ;  /* 0x00000010001b7c82 */ /* 0x000fd40008000000 */
.L_x_20:
[----:B01----:R-:W-:-:S04]  /*4ae0*/  IMAD.WIDE R32, R141, 0x2, R76 ;  /* 0x000000028d207825 */ /* 0x003fc800078e024c */
[C---:B------:R-:W-:Y:S01]  /*4af0*/  IMAD.WIDE R4, R141.reuse, 0x2, R102 ;  /* 0x000000028d047825 */ /* 0x040fe200078e0266 */
[----:B------:R0:W2:Y:S03]  /*4b00*/  LDG.E.U16 R16, desc[UR22][R32.64] ;  /* 0x0000001620107981 */ /* 0x0000a6000c1e1500 */
[C---:B------:R-:W-:Y:S02]  /*4b10*/  IMAD.WIDE R6, R141.reuse, 0x2, R98 ;  /* 0x000000028d067825 */ /* 0x040fe400078e0262 */
[----:B------:R-:W3:Y:S02]  /*4b20*/  LDG.E.U16 R4, desc[UR22][R4.64] ;  /* 0x0000001604047981 */ /* 0x000ee4000c1e1500 */
[C---:B------:R-:W-:Y:S02]  /*4b30*/  IMAD.WIDE R8, R141.reuse, 0x2, R94 ;  /* 0x000000028d087825 */ /* 0x040fe400078e025e */
[----:B------:R-:W4:Y:S02]  /*4b40*/  LDG.E.U16 R6, desc[UR22][R6.64] ;  /* 0x0000001606067981 */ /* 0x000f24000c1e1500 */
[----:B------:R-:W-:-:S02]  /*4b50*/  IMAD.WIDE R10, R141, 0x2, R88 ;  /* 0x000000028d0a7825 */ /* 0x000fc400078e0258 */
[----:B------:R-:W5:Y:S02]  /*4b60*/  LDG.E.U16 R8, desc[UR22][R8.64] ;  /* 0x0000001608087981 */ /* 0x000f64000c1e1500 */
[C---:B------:R-:W-:Y:S02]  /*4b70*/  IMAD.WIDE R12, R141.reuse, 0x2, R84 ;  /* 0x000000028d0c7825 */ /* 0x040fe400078e0254 */
[----:B------:R-:W5:Y:S02]  /*4b80*/  LDG.E.U16 R10, desc[UR22][R10.64] ;  /* 0x000000160a0a7981 */ /* 0x000f64000c1e1500 */
[C---:B------:R-:W-:Y:S02]  /*4b90*/  IMAD.WIDE R14, R141.reuse, 0x2, R80 ;  /* 0x000000028d0e7825 */ /* 0x040fe400078e0250 */
[----:B------:R-:W5:Y:S02]  /*4ba0*/  LDG.E.U16 R12, desc[UR22][R12.64] ;  /* 0x000000160c0c7981 */ /* 0x000f64000c1e1500 */
        /* <DEDUP_REMOVED lines=9> */
[----:B------:R1:W5:Y:S02]  /*4c40*/  LDG.E.U16 R5, desc[UR22][R20.64] ;  /* 0x0000001614057981 */ /* 0x000364000c1e1500 */
[C---:B------:R-:W-:Y:S02]  /*4c50*/  IMAD.WIDE R26, R141.reuse, 0x2, R92 ;  /* 0x000000028d1a7825 */ /* 0x040fe400078e025c */
[----:B------:R-:W5:Y:S02]  /*4c60*/  LDG.E.U16 R7, desc[UR22][R24.64] ;  /* 0x0000001618077981 */ /* 0x000f64000c1e1500 */
[----:B------:R-:W-:-:S02]  /*4c70*/  IMAD.WIDE R28, R141, 0x2, R86 ;  /* 0x000000028d1c7825 */ /* 0x000fc400078e0256 */
[----:B------:R1:W5:Y:S02]  /*4c80*/  LDG.E.U16 R13, desc[UR22][R26.64] ;  /* 0x000000161a0d7981 */ /* 0x000364000c1e1500 */
[C---:B------:R-:W-:Y:S02]  /*4c90*/  IMAD.WIDE R34, R141.reuse, 0x2, R74 ;  /* 0x000000028d227825 */ /* 0x040fe400078e024a */
[----:B------:R-:W5:Y:S02]  /*4ca0*/  LDG.E.U16 R17, desc[UR22][R28.64] ;  /* 0x000000161c117981 */ /* 0x000f64000c1e1500 */
[----:B0-----:R-:W-:Y:S02]  /*4cb0*/  IMAD.WIDE R32, R141, 0x2, R70 ;  /* 0x000000028d207825 */ /* 0x001fe400078e0246 */
[----:B------:R0:W5:Y:S04]  /*4cc0*/  LDG.E.U16 R37, desc[UR22][R34.64] ;  /* 0x0000001622257981 */ /* 0x000168000c1e1500 */
[----:B------:R0:W5:Y:S01]  /*4cd0*/  LDG.E.U16 R39, desc[UR22][R32.64] ;  /* 0x0000001620277981 */ /* 0x000162000c1e1500 */
[----:B------:R-:W-:-:S02]  /*4ce0*/  IADD3 R203, P0, PT, R138, 0x80, RZ ;  /* 0x000000808acb7810 */ /* 0x000fc40007f1e0ff */
[C---:B------:R-:W-:Y:S02]  /*4cf0*/  IADD3 R199, P2, PT, R138.reuse, 0x81, RZ ;  /* 0x000000818ac77810 */ /* 0x040fe40007f5e0ff */
[C---:B------:R-:W-:Y:S02]  /*4d00*/  IADD3 R197, P6, PT, R138.reuse, 0x82, RZ ;  /* 0x000000828ac57810 */ /* 0x040fe40007fde0ff */
[C---:B------:R-:W-:Y:S01]  /*4d10*/  IADD3 R195, P1, PT, R138.reuse, 0x83, RZ ;  /* 0x000000838ac37810 */ /* 0x040fe20007f3e0ff */
[--C-:B------:R-:W-:Y:S01]  /*4d20*/  IMAD.X R178, RZ, RZ, R144.reuse, P0 ;  /* 0x000000ffffb27224 */ /* 0x100fe200000e0690 */
[C---:B------:R-:W-:Y:S01]  /*4d30*/  IADD3 R193, P3, PT, R138.reuse, 0x84, RZ ;  /* 0x000000848ac17810 */ /* 0x040fe20007f7e0ff */
[--C-:B------:R-:W-:Y:S01]  /*4d40*/  IMAD.X R176, RZ, RZ, R144.reuse, P2 ;  /* 0x000000ffffb07224 */ /* 0x100fe200010e0690 */
[C---:B------:R-:W-:Y:S01]  /*4d50*/  IADD3 R191, P0, PT, R138.reuse, 0x85, RZ ;  /* 0x000000858abf7810 */ /* 0x040fe20007f1e0ff */
[--C-:B------:R-:W-:Y:S01]  /*4d60*/  IMAD.X R174, RZ, RZ, R144.reuse, P6 ;  /* 0x000000ffffae7224 */ /* 0x100fe200030e0690 */
[C---:B------:R-:W-:Y:S01]  /*4d70*/  IADD3 R189, P2, PT, R138.reuse, 0x86, RZ ;  /* 0x000000868abd7810 */ /* 0x040fe20007f5e0ff */
[----:B------:R-:W-:Y:S01]  /*4d80*/  IMAD.X R226, RZ, RZ, R144, P1 ;  /* 0x000000ffffe27224 */ /* 0x000fe200008e0690 */
[----:B------:R-:W-:-:S02]  /*4d90*/  IADD3 R187, P6, PT, R138, 0x87, RZ ;  /* 0x000000878abb7810 */ /* 0x000fc40007fde0ff */
[C---:B------:R-:W-:Y:S01]  /*4da0*/  IADD3 R185, P1, PT, R138.reuse, 0x88, RZ ;  /* 0x000000888ab97810 */ /* 0x040fe20007f3e0ff */
[--C-:B------:R-:W-:Y:S01]  /*4db0*/  IMAD.X R225, RZ, RZ, R144.reuse, P3 ;  /* 0x000000ffffe17224 */ /* 0x100fe200018e0690 */
        /* <DEDUP_REMOVED lines=14> */
[C---:B-1----:R-:W-:Y:S01]  /*4ea0*/  IADD3 R21, P2, PT, R138.reuse, 0x90, RZ ;  /* 0x000000908a157810 */ /* 0x042fe20007f5e0ff */
[--C-:B------:R-:W-:Y:S01]  /*4eb0*/  IMAD.X R210, RZ, RZ, R144.reuse, P6 ;  /* 0x000000ffffd27224 */ /* 0x100fe200030e0690 */
[C---:B------:R-:W-:Y:S01]  /*4ec0*/  IADD3 R27, P6, PT, R138.reuse, 0x91, RZ ;  /* 0x000000918a1b7810 */ /* 0x040fe20007fde0ff */
[--C-:B------:R-:W-:Y:S01]  /*4ed0*/  IMAD.X R206, RZ, RZ, R144.reuse, P1 ;  /* 0x000000ffffce7224 */ /* 0x100fe200008e0690 */
[C---:B------:R-:W-:Y:S01]  /*4ee0*/  IADD3 R15, P1, PT, R138.reuse, 0x92, RZ ;  /* 0x000000928a0f7810 */ /* 0x040fe20007f3e0ff */
[--C-:B------:R-:W-:Y:S01]  /*4ef0*/  IMAD.X R204, RZ, RZ, R144.reuse, P3 ;  /* 0x000000ffffcc7224 */ /* 0x100fe200018e0690 */
[C---:B------:R-:W-:Y:S01]  /*4f00*/  IADD3 R19, P3, PT, R138.reuse, 0x93, RZ ;  /* 0x000000938a137810 */ /* 0x040fe20007f7e0ff */
[--C-:B------:R-:W-:Y:S01]  /*4f10*/  IMAD.X R202, RZ, RZ, R144.reuse, P0 ;  /* 0x000000ffffca7224 */ /* 0x100fe200000e0690 */
[C---:B0-----:R-:W-:Y:S01]  /*4f20*/  IADD3 R35, P0, PT, R138.reuse, 0x94, RZ ;  /* 0x000000948a237810 */ /* 0x041fe20007f1e0ff */
        /* <DEDUP_REMOVED lines=67> */
[-C--:B------:R-:W-:Y:S01]  /*5360*/  ISETP.GT.U32.AND P3, PT, R155, R0.reuse, PT ;  /* 0x000000009b00720c */ /* 0x080fe20003f64070 */
[--C-:B------:R-:W-:Y:S01]  /*5370*/  IMAD.X R154, RZ, RZ, R144.reuse, P0 ;  /* 0x000000ffff9a7224 */ /* 0x100fe200000e0690 */
[-C--:B------:R-:W-:Y:S01]  /*5380*/  ISETP.GT.U32.AND P0, PT, R25, R0.reuse, PT ;  /* 0x000000001900720c */ /* 0x080fe20003f04070 */
        /* <DEDUP_REMOVED lines=21> */
[----:B------:R-:W-:Y:S01]  /*54e0*/  IADD3 R25, P1, PT, R138, 0xbf, RZ ;  /* 0x000000bf8a197810 */ /* 0x000fe20007f3e0ff */
[----:B------:R-:W-:Y:S01]  /*54f0*/  IMAD.X R180, RZ, RZ, R144, P6 ;  /* 0x000000ffffb47224 */ /* 0x000fe200030e0690 */
[----:B------:R-:W-:-:S02]  /*5500*/  ISETP.GT.U32.AND P6, PT, R155, R0, PT ;  /* 0x000000009b00720c */ /* 0x000fc40003fc4070 */
[----:B------:R-:W-:Y:S01]  /*5510*/  ISETP.GT.U32.AND.EX P3, PT, R148, RZ, PT, P3 ;  /* 0x000000ff9400720c */ /* 0x000fe20003f64130 */
[----:B------:R-:W-:Y:S01]  /*5520*/  IMAD.X R208, RZ, RZ, R144, P1 ;  /* 0x000000ffffd07224 */ /* 0x000fe200008e0690 */
[----:B------:R-:W-:Y:S02]  /*5530*/  ISETP.GT.U32.AND.EX P0, PT, R146, RZ, PT, P0 ;  /* 0x000000ff9200720c */ /* 0x000fe40003f04100 */
[----:B------:R-:W-:Y:S02]  /*5540*/  ISETP.GT.U32.AND P1, PT, R149, R0, PT ;  /* 0x000000009500720c */ /* 0x000fe40003f24070 */
[----:B------:R-:W-:Y:S02]  /*5550*/  SEL R146, RZ, 0x4, !P3 ;  /* 0x00000004ff927807 */ /* 0x000fe40005800000 */
[----:B------:R-:W-:Y:S02]  /*5560*/  ISETP.GT.U32.AND.EX P2, PT, R160, RZ, PT, P2 ;  /* 0x000000ffa000720c */ /* 0x000fe40003f44120 */
[----:B------:R-:W-:-:S02]  /*5570*/  ISETP.GT.U32.AND.EX P6, PT, R158, RZ, PT, P6 ;  /* 0x000000ff9e00720c */ /* 0x000fc40003fc4160 */
[-C--:B------:R-:W-:Y:S02]  /*5580*/  ISETP.GT.U32.AND P3, PT, R147, R0.reuse, PT ;  /* 0x000000009300720c */ /* 0x080fe40003f64070 */
[----:B------:R-:W-:Y:S02]  /*5590*/  SEL R147, RZ, 0x7fff8, !P0 ;  /* 0x0007fff8ff937807 */ /* 0x000fe40004000000 */
[----:B------:R-:W-:Y:S02]  /*55a0*/  ISETP.GT.U32.AND P0, PT, R153, R0, PT ;  /* 0x000000009900720c */ /* 0x000fe40003f04070 */
[----:B------:R-:W-:Y:S02]  /*55b0*/  SEL R148, RZ, 0x1, !P2 ;  /* 0x00000001ff947807 */ /* 0x000fe40005000000 */
[----:B------:R-:W-:Y:S02]  /*55c0*/  ISETP.GT.U32.AND.EX P1, PT, R152, RZ, PT, P1 ;  /* 0x000000ff9800720c */ /* 0x000fe40003f24110 */
[----:B------:R-:W-:-:S02]  /*55d0*/  SEL R149, RZ, 0x1fffe, !P6 ;  /* 0x0001fffeff957807 */ /* 0x000fc40007000000 */
[-C--:B------:R-:W-:Y:S02]  /*55e0*/  ISETP.GT.U32.AND P2, PT, R151, R0.reuse, PT ;  /* 0x000000009700720c */ /* 0x080fe40003f44070 */
[-C--:B------:R-:W-:Y:S02]  /*55f0*/  ISETP.GT.U32.AND P6, PT, R201, R0.reuse, PT ;  /* 0x00000000c900720c */ /* 0x080fe40003fc4070 */
[----:B------:R-:W-:Y:S02]  /*5600*/  ISETP.GT.U32.AND.EX P3, PT, R150, RZ, PT, P3 ;  /* 0x000000ff9600720c */ /* 0x000fe40003f64130 */
[----:B------:R-:W-:Y:S02]  /*5610*/  ISETP.GT.U32.AND.EX P0, PT, R156, RZ, PT, P0 ;  /* 0x000000ff9c00720c */ /* 0x000fe40003f04100 */
[----:B------:R-:W-:Y:S02]  /*5620*/  SEL R150, RZ, 0x4, !P1 ;  /* 0x00000004ff967807 */ /* 0x000fe40004800000 */
[----:B------:R-:W-:-:S02]  /*5630*/  ISETP.GT.U32.AND P1, PT, R171, R0, PT ;  /* 0x00000000ab00720c */ /* 0x000fc40003f24070 */
[----:B------:R-:W-:Y:S02]  /*5640*/  SEL R151, RZ, 0x7fff8, !P3 ;  /* 0x0007fff8ff977807 */ /* 0x000fe40005800000 */
[----:B------:R-:W-:Y:S02]  /*5650*/  ISETP.GT.U32.AND.EX P2, PT, R154, RZ, PT, P2 ;  /* 0x000000ff9a00720c */ /* 0x000fe40003f44120 */
[----:B------:R-:W-:Y:S02]  /*5660*/  ISETP.GT.U32.AND.EX P6, PT, R172, RZ, PT, P6 ;  /* 0x000000ffac00720c */ /* 0x000fe40003fc4160 */
[-C--:B------:R-:W-:Y:S02]  /*5670*/  ISETP.GT.U32.AND P3, PT, R205, R0.reuse, PT ;  /* 0x00000000cd00720c */ /* 0x080fe40003f64070 */
[----:B------:R-:W-:Y:S02]  /*5680*/  SEL R152, RZ, 0x1, !P0 ;  /* 0x00000001ff987807 */ /* 0x000fe40004000000 */
[----:B------:R-:W-:Y:S01]  /*5690*/  ISETP.GT.U32.AND P0, PT, R159, R0, PT ;  /* 0x000000009f00720c */ /* 0x000fe20003f04070 */
[----:B------:R-:W-:Y:S01]  /*56a0*/  UMOV UR6, 0x1 ;  /* 0x0000000100067882 */ /* 0x000fe20000000000 */
[----:B------:R-:W-:-:S02]  /*56b0*/  SEL R153, RZ, 0x1fffe, !P2 ;  /* 0x0001fffeff997807 */ /* 0x000fc40005000000 */
[----:B------:R-:W-:Y:S02]  /*56c0*/  ISETP.GT.U32.AND.EX P1, PT, R170, RZ, PT, P1 ;  /* 0x000000ffaa00720c */ /* 0x000fe40003f24110 */
[----:B------:R-:W-:Y:S02]  /*56d0*/  SEL R154, RZ, 0x4, !P6 ;  /* 0x00000004ff9a7807 */ /* 0x000fe40007000000 */
[-C--:B------:R-:W-:Y:S02]  /*56e0*/  ISETP.GT.U32.AND P2, PT, R157, R0.reuse, PT ;  /* 0x000000009d00720c */ /* 0x080fe40003f44070 */
[----:B------:R-:W-:Y:S02]  /*56f0*/  ISETP.GT.U32.AND P6, PT, R163, R0, PT ;  /* 0x00000000a300720c */ /* 0x000fe40003fc4070 */
[----:B------:R-:W-:Y:S02]  /*5700*/  ISETP.GT.U32.AND.EX P3, PT, R180, RZ, PT, P3 ;  /* 0x000000ffb400720c */ /* 0x000fe40003f64130 */
[----:B------:R-:W-:Y:S01]  /*5710*/  ISETP.GT.U32.AND.EX P0, PT, R164, RZ, PT, P0 ;  /* 0x000000ffa400720c */ /* 0x000fe20003f04100 */
[----:B------:R-:W-:-:S04]  /*5720*/  @!UP0 UIADD3 UR6, UPT, UPT, -UR6, 0x100000, URZ ;  /* 0x0010000006068890 */ /* 0x000fc8000fffe1ff */
[----:B------:R-:W-:Y:S02]  /*5730*/  @!UP0 USHF.L.U32 UR7, UR6, 0xb, URZ ;  /* 0x0000000b06078899 */ /* 0x000fe400080006ff */
[----:B------:R-:W-:Y:S01]  /*5740*/  @!UP0 USHF.L.U32 UR6, UR6, 0x1, URZ ;  /* 0x0000000106068899 */ /* 0x000fe200080006ff */
[----:B------:R-:W-:Y:S02]  /*5750*/  SEL R155, RZ, 0x7fff8, !P1 ;  /* 0x0007fff8ff9b7807 */ /* 0x000fe40004800000 */
[----:B------:R-:W-:Y:S02]  /*5760*/  ISETP.GT.U32.AND P1, PT, R161, R0, PT ;  /* 0x00000000a100720c */ /* 0x000fe40003f24070 */
[----:B------:R-:W-:Y:S02]  /*5770*/  SEL R156, RZ, 0x1fffe, !P3 ;  /* 0x0001fffeff9c7807 */ /* 0x000fe40005800000 */
[----:B------:R-:W-:Y:S02]  /*5780*/  ISETP.GT.U32.AND.EX P2, PT, R162, RZ, PT, P2 ;  /* 0x000000ffa200720c */ /* 0x000fe40003f44120 */
[----:B------:R-:W-:-:S02]  /*5790*/  ISETP.GT.U32.AND.EX P6, PT, R168, RZ, PT, P6 ;  /* 0x000000ffa800720c */ /* 0x000fc40003fc4160 */
[-C--:B------:R-:W-:Y:S02]  /*57a0*/  ISETP.GT.U32.AND P3, PT, R53, R0.reuse, PT ;  /* 0x000000003500720c */ /* 0x080fe40003f64070 */
[----:B------:R-:W-:Y:S02]  /*57b0*/  SEL R157, RZ, 0x4, !P0 ;  /* 0x00000004ff9d7807 */ /* 0x000fe40004000000 */
[----:B------:R-:W-:Y:S01]  /*57c0*/  ISETP.GT.U32.AND P0, PT, R51, R0, PT ;  /* 0x000000003300720c */ /* 0x000fe20003f04070 */
[----:B------:R-:W-:Y:S01]  /*57d0*/  VOTEU.ALL UP2, P5 ;  /* 0x0000000000ff7886 */ /* 0x000fe20002840000 */
        /* <DEDUP_REMOVED lines=10> */
[----:B------:R-:W-:Y:S01]  /*5880*/  ISETP.GT.U32.AND.EX P2, PT, R52, RZ, PT, P2 ;  /* 0x000000ff3400720c */ /* 0x000fe20003f44120 */
[----:B--2---:R0:W-:Y:S01]  /*5890*/  STS.U16 [R3+UR9+0x3c00], R16 ;  /* 0x003c001003007988 */ /* 0x0041e20008000409 */
[----:B------:R-:W-:-:S03]  /*58a0*/  ISETP.GT.U32.AND.EX P6, PT, R50, RZ, PT, P6 ;  /* 0x000000ff3200720c */ /* 0x000fc60003fc4160 */
[----:B---3--:R0:W-:Y:S01]  /*58b0*/  STS.U16 [R3+UR9+0x3000], R4 ;  /* 0x0030000403007988 */ /* 0x0081e20008000409 */
[----:B------:R-:W-:-:S03]  /*58c0*/  ISETP.GT.U32.AND P3, PT, R43, R0, PT ;  /* 0x000000002b00720c */ /* 0x000fc60003f64070 */
[----:B----4-:R0:W-:Y:S04]  /*58d0*/  STS.U16 [R3+UR9+0x3200], R6 ;  /* 0x0032000603007988 */ /* 0x0101e80008000409 */
[----:B-----5:R0:W-:Y:S04]  /*58e0*/  STS.U16 [R3+UR9+0x3400], R8 ;  /* 0x0034000803007988 */ /* 0x0201e80008000409 */
[----:B------:R0:W-:Y:S04]  /*58f0*/  STS.U16 [R3+UR9+0x3600], R10 ;  /* 0x0036000a03007988 */ /* 0x0001e80008000409 */
[----:B------:R0:W-:Y:S04]  /*5900*/  STS.U16 [R3+UR9+0x3800], R12 ;  /* 0x0038000c03007988 */ /* 0x0001e80008000409 */
[----:B------:R0:W-:Y:S04]  /*5910*/  STS.U16 [R3+UR9+0x3a00], R14 ;  /* 0x003a000e03007988 */ /* 0x0001e80008000409 */
[----:B------:R0:W-:Y:S01]  /*5920*/  STS.U16 [R3+UR9+0x3e00], R18 ;  /* 0x003e001203007988 */ /* 0x0001e20008000409 */
[----:B------:R-:W-:-:S03]  /*5930*/  SEL R162, RZ, 0x7fff8, !P0 ;  /* 0x0007fff8ffa27807 */ /* 0x000fc60004000000 */
        /* <DEDUP_REMOVED lines=8> */
[----:B------:R-:W-:Y:S01]  /*59c0*/  ISETP.GT.U32.AND P0, PT, R49, R0, PT ;  /* 0x000000003100720c */ /* 0x000fe20003f04070 */
[----:B------:R1:W-:Y:S06]  /*59d0*/  MEMBAR.ALL.CTA ;  /* 0x0000000000007992 */ /* 0x0003ec0000008000 */
[----:B-1----:R-:W-:Y:S04]  /*59e0*/  FENCE.VIEW.ASYNC.S ;  /* 0x00000000000073c6 */ /* 0x002fe80000000000 */
[----:B------:R-:W1:Y:S02]  /*59f0*/  FENCE.VIEW.ASYNC.S ;  /* 0x00000000000073c6 */ /* 0x000e640000000000 */
[----:B-1----:R0:W1:Y:S01]  /*5a00*/  @!UP2 SYNCS.EXCH.64 URZ, [UR9+0x5010], UR6 ;  /* 0x0050100609ffa5b2 */ /* 0x0020620008000100 */
[----:B------:R-:W-:Y:S01]  /*5a10*/  SEL R163, RZ, 0x1, !P2 ;  /* 0x00000001ffa37807 */ /* 0x000fe20005000000 */
[----:B-1----:R-:W-:Y:S01]  /*5a20*/  BAR.SYNC.DEFER_BLOCKING 0x0 ;  /* 0x0000000000007b1d */ /* 0x002fe20000010000 */
[----:B------:R-:W-:-:S02]  /*5a30*/  ISETP.GT.U32.AND.EX P1, PT, R40, RZ, PT, P1 ;  /* 0x000000ff2800720c */ /* 0x000fc40003f24110 */
[----:B------:R-:W-:Y:S02]  /*5a40*/  SEL R164, RZ, 0x1fffe, !P6 ;  /* 0x0001fffeffa47807 */ /* 0x000fe40007000000 */
[-C--:B------:R-:W-:Y:S02]  /*5a50*/  ISETP.GT.U32.AND P2, PT, R47, R0.reuse, PT ;  /* 0x000000002f00720c */ /* 0x080fe40003f44070 */
[----:B------:R-:W-:Y:S02]  /*5a60*/  ISETP.GT.U32.AND P6, PT, R165, R0, PT ;  /* 0x00000000a500720c */ /* 0x000fe40003fc4070 */
[----:B------:R-:W-:Y:S02]  /*5a70*/  ISETP.GT.U32.AND.EX P3, PT, R38, RZ, PT, P3 ;  /* 0x000000ff2600720c */ /* 0x000fe40003f64130 */
[----:B------:R-:W-:Y:S02]  /*5a80*/  ISETP.GT.U32.AND.EX P0, PT, R44, RZ, PT, P0 ;  /* 0x000000ff2c00720c */ /* 0x000fe40003f04100 */
[----:B------:R-:W-:-:S02]  /*5a90*/  SEL R165, RZ, 0x4, !P1 ;  /* 0x00000004ffa57807 */ /* 0x000fc40004800000 */
[-C--:B------:R-:W-:Y:S02]  /*5aa0*/  ISETP.GT.U32.AND P1, PT, R67, R0.reuse, PT ;  /* 0x000000004300720c */ /* 0x080fe40003f24070 */
[----:B------:R-:W-:Y:S02]  /*5ab0*/  SEL R166, RZ, 0x7fff8, !P3 ;  /* 0x0007fff8ffa67807 */ /* 0x000fe40005800000 */
[----:B------:R-:W-:Y:S02]  /*5ac0*/  ISETP.GT.U32.AND.EX P2, PT, R42, RZ, PT, P2 ;  /* 0x000000ff2a00720c */ /* 0x000fe40003f44120 */
[----:B------:R-:W-:Y:S02]  /*5ad0*/  ISETP.GT.U32.AND.EX P6, PT, R62, RZ, PT, P6 ;  /* 0x000000ff3e00720c */ /* 0x000fe40003fc4160 */
[----:B------:R-:W-:Y:S02]  /*5ae0*/  ISETP.GT.U32.AND P3, PT, R167, R0, PT ;  /* 0x00000000a700720c */ /* 0x000fe40003f64070 */
[----:B------:R-:W-:-:S02]  /*5af0*/  SEL R167, RZ, 0x1, !P0 ;  /* 0x00000001ffa77807 */ /* 0x000fc40004000000 */
[-C--:B------:R-:W-:Y:S02]  /*5b00*/  ISETP.GT.U32.AND P0, PT, R169, R0.reuse, PT ;  /* 0x00000000a900720c */ /* 0x080fe40003f04070 */
[----:B------:R-:W-:Y:S02]  /*5b10*/  SEL R168, RZ, 0x1fffe, !P2 ;  /* 0x0001fffeffa87807 */ /* 0x000fe40005000000 */
[----:B------:R-:W-:Y:S02]  /*5b20*/  ISETP.GT.U32.AND.EX P1, PT, R60, RZ, PT, P1 ;  /* 0x000000ff3c00720c */ /* 0x000fe40003f24110 */
[----:B------:R-:W-:Y:S02]  /*5b30*/  SEL R169, RZ, 0x4, !P6 ;  /* 0x00000004ffa97807 */ /* 0x000fe40007000000 */
[-C--:B------:R-:W-:Y:S02]  /*5b40*/  ISETP.GT.U32.AND P2, PT, R61, R0.reuse, PT ;  /* 0x000000003d00720c */ /* 0x080fe40003f44070 */
[----:B------:R-:W-:-:S02]  /*5b50*/  ISETP.GT.U32.AND P6, PT, R59, R0, PT ;  /* 0x000000003b00720c */ /* 0x000fc40003fc4070 */
[----:B------:R-:W-:Y:S02]  /*5b60*/  ISETP.GT.U32.AND.EX P3, PT, R66, RZ, PT, P3 ;  /* 0x000000ff4200720c */ /* 0x000fe40003f64130 */
[----:B------:R-:W-:Y:S02]  /*5b70*/  ISETP.GT.U32.AND.EX P0, PT, R64, RZ, PT, P0 ;  /* 0x000000ff4000720c */ /* 0x000fe40003f04100 */
[----:B------:R-:W-:Y:S02]  /*5b80*/  SEL R170, RZ, 0x7fff8, !P1 ;  /* 0x0007fff8ffaa7807 */ /* 0x000fe40004800000 */
[----:B------:R-:W-:Y:S02]  /*5b90*/  ISETP.GT.U32.AND P1, PT, R65, R0, PT ;  /* 0x000000004100720c */ /* 0x000fe40003f24070 */
[----:B------:R-:W-:Y:S02]  /*5ba0*/  ISETP.GT.U32.AND.EX P2, PT, R56, RZ, PT, P2 ;  /* 0x000000ff3800720c */ /* 0x000fe40003f44120 */
[----:B------:R-:W-:-:S02]  /*5bb0*/  ISETP.GT.U32.AND.EX P6, PT, R54, RZ, PT, P6 ;  /* 0x000000ff3600720c */ /* 0x000fc40003fc4160 */
[----:B------:R-:W-:Y:S02]  /*5bc0*/  SEL R171, RZ, 0x1, !P3 ;  /* 0x00000001ffab7807 */ /* 0x000fe40005800000 */
[----:B------:R-:W-:Y:S02]  /*5bd0*/  SEL R172, RZ, 0x1fffe, !P0 ;  /* 0x0001fffeffac7807 */ /* 0x000fe40004000000 */
[-C--:B------:R-:W-:Y:S02]  /*5be0*/  ISETP.GT.U32.AND P3, PT, R63, R0.reuse, PT ;  /* 0x000000003f00720c */ /* 0x080fe40003f64070 */
[----:B------:R-:W-:Y:S02]  /*5bf0*/  ISETP.GT.U32.AND P0, PT, R41, R0, PT ;  /* 0x000000002900720c */ /* 0x000fe40003f04070 */
[----:B------:R-:W-:Y:S02]  /*5c00*/  ISETP.GT.U32.AND.EX P1, PT, R58, RZ, PT, P1 ;  /* 0x000000ff3a00720c */ /* 0x000fe40003f24110 */
[----:B------:R-:W-:-:S02]  /*5c10*/  SEL R180, RZ, 0x4, !P2 ;  /* 0x00000004ffb47807 */ /* 0x000fc40005000000 */
[----:B------:R-:W-:Y:S01]  /*5c20*/  SEL R201, RZ, 0x7fff8, !P6 ;  /* 0x0007fff8ffc97807 */ /* 0x000fe20007000000 */
[----:B0-----:R-:W-:Y:S08]  /*5c30*/  BRA.U UP1, `(.L_x_16) ;  /* 0x00000001013c7547 */ /* 0x001ff0000b800000 */
[----:B------:R-:W-:Y:S01]  /*5c40*/  UIADD3 UR6, UPT, UPT, UR9, 0x5010, URZ ;  /* 0x0000501009067890 */ /* 0x000fe2000fffe0ff */
[----:B------:R-:W-:Y:S01]  /*5c50*/  UMOV UR18, UR28 ;  /* 0x0000001c00127c82 */ /* 0x000fe20008000000 */
[----:B------:R-:W-:Y:S01]  /*5c60*/  UMOV UR19, 0x40004040 ;  /* 0x4000404000137882 */ /* 0x000fe20000000000 */
[----:B------:R-:W-:Y:S01]  /*5c70*/  UMOV UR16, UR4 ;  /* 0x0000000400107c82 */ /* 0x000fe20008000000 */
[----:B------:R-:W-:Y:S01]  /*5c80*/  UMOV UR17, 0x80004020 ;  /* 0x8000402000117882 */ /* 0x000fe20000000000 */
[----:B------:R-:W-:Y:S01]  /*5c90*/  UMOV UR20, 0x0 ;  /* 0x0000000000147882 */ /* 0x000fe20000000000 */
[----:B------:R-:W-:Y:S01]  /*5ca0*/  UMOV UR21, 0x8108010 ;  /* 0x0810801000157882 */ /* 0x000fe20000000000 */
[----:B------:R-:W-:Y:S01]  /*5cb0*/  UMOV UR7, URZ ;  /* 0x000000ff00077c82 */ /* 0x000fe20008000000 */
[----:B------:R-:W-:Y:S01]  /*5cc0*/  UMOV UR38, 0x0 ;  /* 0x0000000000267882 */ /* 0x000fe20000000000 */
[----:B------:R-:W-:Y:S01]  /*5cd0*/  UMOV UR39, 0x8108010 ;  /* 0x0810801000277882 */ /* 0x000fe20000000000 */
[----:B------:R0:W-:Y:S01]  /*5ce0*/  UTCHMMA gdesc[UR18], gdesc[UR16], tmem[UR12], tmem[UR20], idesc[UR21], !UPT ;  /* 0x00ff1410120075ea */ /* 0x0001e2000f80000c */
[----:B------:R-:W-:Y:S01]  /*5cf0*/  UMOV UR6, UR6 ;  /* 0x0000000600067c82 */ /* 0x000fe20008000000 */
[----:B------:R0:W-:Y:S01]  /*5d00*/  UTCHMMA gdesc[UR32], gdesc[UR14], tmem[UR12], tmem[UR38], idesc[UR39], UPT ;  /* 0x00ff260e200075ea */ /* 0x0001e2000b80000c */
[----:B------:R0:W-:Y:S01]  /*5d10*/  UTCBAR [UR6], URZ ;  /* 0x000000ff060073e9 */ /* 0x0001e200080000ff */
[----:B------:R-:W-:-:S02]  /*5d20*/  NOP ;  /* 0x0000000000007918 */ /* 0x000fc40000000000 */
.L_x_16:
[----:B------:R-:W1:Y:S01]  /*5d30*/  SYNCS.PHASECHK.TRANS64.TRYWAIT P6, [UR9+0x5010], RZ ;  /* 0x005010ffff0075a7 */ /* 0x000e6200080c1109 */
[----:B------:R-:W-:Y:S02]  /*5d40*/  SEL R182, RZ, 0x1, !P1 ;  /* 0x00000001ffb67807 */ /* 0x000fe40004800000 */
[-C--:B------:R-:W-:Y:S02]  /*5d50*/  ISETP.GT.U32.AND P2, PT, R35, R0.reuse, PT ;  /* 0x000000002300720c */ /* 0x080fe40003f44070 */
[----:B------:R-:W-:Y:S02]  /*5d60*/  ISETP.GT.U32.AND P1, PT, R33, R0, PT ;  /* 0x000000002100720c */ /* 0x000fe40003f24070 */
[----:B------:R-:W-:Y:S02]  /*5d70*/  ISETP.GT.U32.AND.EX P0, PT, R34, RZ, PT, P0 ;  /* 0x000000ff2200720c */ /* 0x000fe40003f04100 */
[----:B------:R-:W-:Y:S02]  /*5d80*/  ISETP.GT.U32.AND.EX P3, PT, R36, RZ, PT, P3 ;  /* 0x000000ff2400720c */ /* 0x000fe40003f64130 */
[----:B------:R-:W-:-:S02]  /*5d90*/  ISETP.GT.U32.AND.EX P2, PT, R32, RZ, PT, P2 ;  /* 0x000000ff2000720c */ /* 0x000fc40003f44120 */
[----:B------:R-:W-:Y:S02]  /*5da0*/  SEL R184, RZ, 0x4, !P0 ;  /* 0x00000004ffb87807 */ /* 0x000fe40004000000 */
[----:B------:R-:W-:Y:S02]  /*5db0*/  ISETP.GT.U32.AND.EX P1, PT, R30, RZ, PT, P1 ;  /* 0x000000ff1e00720c */ /* 0x000fe40003f24110 */
[----:B------:R-:W-:Y:S02]  /*5dc0*/  ISETP.GT.U32.AND P0, PT, R27, R0, PT ;  /* 0x000000001b00720c */ /* 0x000fe40003f04070 */
[----:B------:R-:W-:Y:S02]  /*5dd0*/  SEL R205, RZ, 0x1fffe, !P3 ;  /* 0x0001fffeffcd7807 */ /* 0x000fe40005800000 */
[----:B------:R-:W-:Y:S02]  /*5de0*/  SEL R211, RZ, 0x7fff8, !P2 ;  /* 0x0007fff8ffd37807 */ /* 0x000fe40005000000 */
[----:B------:R-:W-:-:S02]  /*5df0*/  SEL R186, RZ, 0x1, !P1 ;  /* 0x00000001ffba7807 */ /* 0x000fc40004800000 */
[-C--:B------:R-:W-:Y:S02]  /*5e00*/  ISETP.GT.U32.AND P3, PT, R29, R0.reuse, PT ;  /* 0x000000001d00720c */ /* 0x080fe40003f64070 */
[-C--:B------:R-:W-:Y:S02]  /*5e10*/  ISETP.GT.U32.AND P2, PT, R21, R0.reuse, PT ;  /* 0x000000001500720c */ /* 0x080fe40003f44070 */
[----:B------:R-:W-:Y:S02]  /*5e20*/  ISETP.GT.U32.AND P1, PT, R19, R0, PT ;  /* 0x000000001300720c */ /* 0x000fe40003f24070 */
[----:B------:R-:W-:Y:S02]  /*5e30*/  ISETP.GT.U32.AND.EX P0, PT, R26, RZ, PT, P0 ;  /* 0x000000ff1a00720c */ /* 0x000fe40003f04100 */
[----:B------:R-:W-:Y:S02]  /*5e40*/  ISETP.GT.U32.AND.EX P3, PT, R28, RZ, PT, P3 ;  /* 0x000000ff1c00720c */ /* 0x000fe40003f64130 */
[----:B------:R-:W-:-:S02]  /*5e50*/  ISETP.GT.U32.AND.EX P2, PT, R22, RZ, PT, P2 ;  /* 0x000000ff1600720c */ /* 0x000fc40003f44120 */
[----:B------:R-:W-:Y:S02]  /*5e60*/  ISETP.GT.U32.AND.EX P1, PT, R24, RZ, PT, P1 ;  /* 0x000000ff1800720c */ /* 0x000fe40003f24110 */
[----:B------:R-:W-:Y:S02]  /*5e70*/  SEL R188, RZ, 0x4, !P0 ;  /* 0x00000004ffbc7807 */ /* 0x000fe40004000000 */
[----:B------:R-:W-:Y:S02]  /*5e80*/  ISETP.GT.U32.AND P0, PT, R15, R0, PT ;  /* 0x000000000f00720c */ /* 0x000fe40003f04070 */
[----:B------:R-:W-:Y:S02]  /*5e90*/  SEL R217, RZ, 0x1fffe, !P3 ;  /* 0x0001fffeffd97807 */ /* 0x000fe40005800000 */
[----:B------:R-:W-:Y:S02]  /*5ea0*/  SEL R223, RZ, 0x7fff8, !P2 ;  /* 0x0007fff8ffdf7807 */ /* 0x000fe40005000000 */
[----:B------:R-:W-:-:S02]  /*5eb0*/  SEL R190, RZ, 0x1, !P1 ;  /* 0x00000001ffbe7807 */ /* 0x000fc40004800000 */
[-C--:B------:R-:W-:Y:S02]  /*5ec0*/  ISETP.GT.U32.AND P3, PT, R25, R0.reuse, PT ;  /* 0x000000001900720c */ /* 0x080fe40003f64070 */
[-C--:B------:R-:W-:Y:S02]  /*5ed0*/  ISETP.GT.U32.AND P2, PT, R11, R0.reuse, PT ;  /* 0x000000000b00720c */ /* 0x080fe40003f44070 */
[----:B------:R-:W-:Y:S02]  /*5ee0*/  ISETP.GT.U32.AND P1, PT, R9, R0, PT ;  /* 0x000000000900720c */ /* 0x000fe40003f24070 */
[----:B------:R-:W-:Y:S01]  /*5ef0*/  ISETP.GT.U32.AND.EX P0, PT, R20, RZ, PT, P0 ;  /* 0x000000ff1400720c */ /* 0x000fe20003f04100 */
[----:B-1----:R-:W-:-:S12]  /*5f00*/  @!P6 BRA `(.L_x_17) ;  /* 0x00000048006ce947 */ /* 0x002fd80003800000 */
.L_x_25:
[----:B------:R-:W-:Y:S01]  /*5f10*/  BAR.SYNC.DEFER_BLOCKING 0x0 ;  /* 0x0000000000007b1d */ /* 0x000fe20000010000 */
[-C--:B------:R-:W-:Y:S01]  /*5f20*/  ISETP.GT.U32.AND P6, PT, R221, R0.reuse, PT ;  /* 0x00000000dd00720c */ /* 0x080fe20003fc4070 */
[----:B------:R-:W-:Y:S01]  /*5f30*/  IMAD.IADD R148, R148, 0x1, R149 ;  /* 0x0000000194947824 */ /* 0x000fe200078e0295 */
[----:B------:R-:W-:Y:S01]  /*5f40*/  ISETP.GT.U32.AND.EX P2, PT, R229, RZ, PT, P2 ;  /* 0x000000ffe500720c */ /* 0x000fe20003f44120 */
[----:B------:R-:W-:Y:S01]  /*5f50*/  IMAD.IADD R186, R186, 0x1, R217 ;  /* 0x00000001baba7824 */ /* 0x000fe200078e02d9 */
[----:B------:R-:W-:Y:S01]  /*5f60*/  SEL R221, RZ, 0x1fffe, !P0 ;  /* 0x0001fffeffdd7807 */ /* 0x000fe20004000000 */
[----:B------:R-:W-:Y:S01]  /*5f70*/  IMAD.IADD R159, R159, 0x1, R160 ;  /* 0x000000019f9f7824 */ /* 0x000fe200078e02a0 */
[-C--:B------:R-:W-:Y:S01]  /*5f80*/  ISETP.GT.U32.AND P0, PT, R219, R0.reuse, PT ;  /* 0x00000000db00720c */ /* 0x080fe20003f04070 */
[----:B------:R-:W1:Y:S01]  /*5f90*/  LDTM.x64 R4, tmem[UR11+0x20] ;  /* 0x0000200b000479ee */ /* 0x000e620008340000 */
[----:B------:R-:W-:Y:S01]  /*5fa0*/  ISETP.GT.U32.AND.EX P1, PT, R192, RZ, PT, P1 ;  /* 0x000000ffc000720c */ /* 0x000fe20003f24110 */
[----:B------:R-:W-:Y:S01]  /*5fb0*/  IMAD.IADD R163, R163, 0x1, R164 ;  /* 0x00000001a3a37824 */ /* 0x000fe200078e02a4 */
[----:B------:R-:W-:Y:S01]  /*5fc0*/  SEL R192, RZ, 0x4, !P2 ;  /* 0x00000004ffc07807 */ /* 0x000fe20005000000 */
[----:B------:R-:W-:Y:S01]  /*5fd0*/  IMAD.IADD R171, R171, 0x1, R172 ;  /* 0x00000001abab7824 */ /* 0x000fe200078e02ac */
[-C--:B------:R-:W-:Y:S01]  /*5fe0*/  ISETP.GT.U32.AND P2, PT, R215, R0.reuse, PT ;  /* 0x00000000d700720c */ /* 0x080fe20003f44070 */
[----:B------:R-:W-:Y:S01]  /*5ff0*/  IMAD.IADD R190, R190, 0x1, R221 ;  /* 0x00000001bebe7824 */ /* 0x000fe200078e02dd */
[----:B------:R-:W-:Y:S01]  /*6000*/  ISETP.GT.U32.AND.EX P0, PT, R228, RZ, PT, P0 ;  /* 0x000000ffe400720c */ /* 0x000fe20003f04100 */
[----:B------:R-:W-:Y:S01]  /*6010*/  IMAD.IADD R182, R182, 0x1, R205 ;  /* 0x00000001b6b67824 */ /* 0x000fe200078e02cd */
[----:B------:R-:W-:Y:S01]  /*6020*/  SEL R215, RZ, 0x7fff8, !P1 ;  /* 0x0007fff8ffd77807 */ /* 0x000fe20004800000 */
[----:B------:R-:W-:Y:S01]  /*6030*/  IMAD.IADD R152, R152, 0x1, R153 ;  /* 0x0000000198987824 */ /* 0x000fe200078e0299 */
[-C--:B------:R-:W-:Y:S01]  /*6040*/  ISETP.GT.U32.AND P1, PT, R213, R0.reuse, PT ;  /* 0x00000000d500720c */ /* 0x080fe20003f24070 */
[----:B------:R-:W-:Y:S01]  /*6050*/  IMAD.IADD R167, R167, 0x1, R168 ;  /* 0x00000001a7a77824 */ /* 0x000fe200078e02a8 */
[----:B------:R-:W-:Y:S01]  /*6060*/  ISETP.GT.U32.AND.EX P2, PT, R196, RZ, PT, P2 ;  /* 0x000000ffc400720c */ /* 0x000fe20003f44120 */
[----:B------:R-:W-:Y:S01]  /*6070*/  IMAD.U32 R142, R142, -0x80000000, RZ ;  /* 0x800000008e8e7824 */ /* 0x000fe200078e00ff */
[----:B------:R-:W-:Y:S01]  /*6080*/  SEL R196, RZ, 0x1fffe, !P0 ;  /* 0x0001fffeffc47807 */ /* 0x000fe20004000000 */
[----:B------:R-:W2:Y:S01]  /*6090*/  @!P5 SYNCS.CCTL.IV [UR9+0x5010] ;  /* 0x00501000ff00d9b1 */ /* 0x000ea20008000009 */
[----:B------:R-:W-:Y:S01]  /*60a0*/  ISETP.GT.U32.AND P0, PT, R209, R0, PT ;  /* 0x00000000d100720c */ /* 0x000fe20003f04070 */
[----:B------:R-:W-:Y:S01]  /*60b0*/  NOP ;  /* 0x0000000000007918 */ /* 0x000fe20000000000 */
[----:B------:R-:W-:-:S02]  /*60c0*/  ISETP.GT.U32.AND.EX P1, PT, R194, RZ, PT, P1 ;  /* 0x000000ffc200720c */ /* 0x000fc40003f24110 */
[----:B------:R-:W-:Y:S02]  /*60d0*/  SEL R194, RZ, 0x4, !P2 ;  /* 0x00000004ffc27807 */ /* 0x000fe40005000000 */
[-C--:B------:R-:W-:Y:S01]  /*60e0*/  ISETP.GT.U32.AND P2, PT, R207, R0.reuse, PT ;  /* 0x00000000cf00720c */ /* 0x080fe20003f44070 */
[----:B-1----:R-:W-:Y:S01]  /*60f0*/  FMUL R4, R4, UR29 ;  /* 0x0000001d04047c20 */ /* 0x002fe20008400000 */
[----:B------:R-:W-:Y:S01]  /*6100*/  ISETP.GT.U32.AND.EX P0, PT, R227, RZ, PT, P0 ;  /* 0x000000ffe300720c */ /* 0x000fe20003f04100 */
[----:B------:R-:W-:Y:S01]  /*6110*/  FMUL R5, R5, UR29 ;  /* 0x0000001d05057c20 */ /* 0x000fe20008400000 */
[----:B------:R-:W-:Y:S01]  /*6120*/  SEL R207, RZ, 0x7fff8, !P1 ;  /* 0x0007fff8ffcf7807 */ /* 0x000fe20004800000 */
[----:B------:R-:W-:Y:S01]  /*6130*/  FMUL R6, R6, UR29 ;  /* 0x0000001d06067c20 */ /* 0x000fe20008400000 */
[-C--:B------:R-:W-:Y:S01]  /*6140*/  ISETP.GT.U32.AND P1, PT, R203, R0.reuse, PT ;  /* 0x00000000cb00720c */ /* 0x080fe20003f24070 */
[----:B------:R-:W-:Y:S01]  /*6150*/  FMUL R7, R7, UR29 ;  /* 0x0000001d07077c20 */ /* 0x000fe20008400000 */
        /* <DEDUP_REMOVED lines=13> */
[----:B------:R-:W-:Y:S01]  /*6230*/  IMAD.IADD R198, R198, 0x1, R199 ;  /* 0x00000001c6c67824 */ /* 0x000fe200078e02c7 */
[----:B------:R-:W-:Y:S01]  /*6240*/  FSEL R4, R4, -INF , !P1 ;  /* 0xff80000004047808 */ /* 0x000fe20004800000 */
[----:B------:R-:W-:Y:S01]  /*6250*/  FMUL R18, R18, UR29 ;  /* 0x0000001d12127c20 */ /* 0x000fe20008400000 */
[-C--:B------:R-:W-:Y:S01]  /*6260*/  ISETP.GT.U32.AND P1, PT, R195, R0.reuse, PT ;  /* 0x00000000c300720c */ /* 0x080fe20003f24070 */
[----:B------:R-:W-:Y:S01]  /*6270*/  FMUL R19, R19, UR29 ;  /* 0x0000001d13137c20 */ /* 0x000fe20008400000 */
[----:B------:R-:W-:Y:S01]  /*6280*/  ISETP.GT.U32.AND.EX P2, PT, R174, RZ, PT, P2 ;  /* 0x000000ffae00720c */ /* 0x000fe20003f44120 */
[----:B------:R-:W-:Y:S01]  /*6290*/  FMUL R174, R10, UR29 ;  /* 0x0000001d0aae7c20 */ /* 0x000fe20008400000 */
        /* <DEDUP_REMOVED lines=44> */
[----:B------:R-:W-:Y:S01]  /*6560*/  ISETP.GT.U32.AND.EX P0, PT, R214, RZ, PT, P0 ;  /* 0x000000ffd600720c */ /* 0x000fe20003f04100 */
[----:B------:R-:W-:Y:S01]  /*6570*/  FMUL R44, R44, UR29 ;  /* 0x0000001d2c2c7c20 */ /* 0x000fe20008400000 */
[-C--:B------:R-:W-:Y:S01]  /*6580*/  ISETP.GT.U32.AND P2, PT, R179, R0.reuse, PT ;  /* 0x00000000b300720c */ /* 0x080fe20003f44070 */
[----:B------:R-:W-:Y:S01]  /*6590*/  FMUL R43, R43, UR29 ;  /* 0x0000001d2b2b7c20 */ /* 0x000fe20008400000 */
[----:B------:R-:W-:Y:S01]  /*65a0*/  FSEL R14, R13, -INF , !P1 ;  /* 0xff8000000d0e7808 */ /* 0x000fe20004800000 */
[----:B------:R-:W-:Y:S01]  /*65b0*/  FMUL R46, R46, UR29 ;  /* 0x0000001d2e2e7c20 */ /* 0x000fe20008400000 */
[----:B------:R-:W-:Y:S01]  /*65c0*/  ISETP.GT.U32.AND P1, PT, R177, R0, PT ;  /* 0x00000000b100720c */ /* 0x000fe20003f24070 */
[----:B------:R-:W-:Y:S01]  /*65d0*/  FMUL R48, R48, UR29 ;  /* 0x0000001d30307c20 */ /* 0x000fe20008400000 */
[----:B------:R-:W-:Y:S01]  /*65e0*/  FSEL R13, R174, -INF , !P0 ;  /* 0xff800000ae0d7808 */ /* 0x000fe20004000000 */
[----:B------:R-:W-:Y:S01]  /*65f0*/  FMUL R174, R16, UR29 ;  /* 0x0000001d10ae7c20 */ /* 0x000fe20008400000 */
[----:B------:R-:W-:Y:S01]  /*6600*/  ISETP.GT.U32.AND.EX P2, PT, R212, RZ, PT, P2 ;  /* 0x000000ffd400720c */ /* 0x000fe20003f44120 */
[----:B------:R-:W-:Y:S01]  /*6610*/  FMUL R50, R50, UR29 ;  /* 0x0000001d32327c20 */ /* 0x000fe20008400000 */
[----:B------:R-:W-:-:S02]  /*6620*/  ISETP.GT.U32.AND.EX P1, PT, R210, RZ, PT, P1 ;  /* 0x000000ffd200720c */ /* 0x000fc40003f24110 */
[----:B------:R-:W-:Y:S02]  /*6630*/  ISETP.GT.U32.AND.EX P3, PT, R208, RZ, PT, P3 ;  /* 0x000000ffd000720c */ /* 0x000fe40003f64130 */
[----:B------:R-:W-:Y:S02]  /*6640*/  FSEL R16, R15, -INF , !P2 ;  /* 0xff8000000f107808 */ /* 0x000fe40005000000 */
[----:B------:R-:W-:Y:S02]  /*6650*/  FSEL R15, R174, -INF , !P1 ;  /* 0xff800000ae0f7808 */ /* 0x000fe40004800000 */
[----:B------:R-:W-:Y:S02]  /*6660*/  ISETP.GT.U32.AND P1, PT, R145, R0, PT ;  /* 0x000000009100720c */ /* 0x000fe40003f24070 */
[----:B------:R-:W-:Y:S02]  /*6670*/  ISETP.GT.U32.AND.EX P6, PT, R200, RZ, PT, P6 ;  /* 0x000000ffc800720c */ /* 0x000fe40003fc4160 */
[----:B------:R-:W-:-:S02]  /*6680*/  SEL R145, RZ, 0x1, !P3 ;  /* 0x00000001ff917807 */ /* 0x000fc40005800000 */
[----:B------:R-:W-:Y:S02]  /*6690*/  SEL R149, RZ, 0x1, !P6 ;  /* 0x00000001ff957807 */ /* 0x000fe40007000000 */
[----:B------:R-:W-:Y:S01]  /*66a0*/  LOP3.LUT R186, R186, 0x3, RZ, 0xc0, !PT ;  /* 0x00000003baba7812 */ /* 0x000fe200078ec0ff */
[----:B------:R-:W-:Y:S01]  /*66b0*/  IMAD.IADD R145, R145, 0x1, R156 ;  /* 0x0000000191917824 */ /* 0x000fe200078e029c */
[----:B------:R-:W-:Y:S01]  /*66c0*/  LOP3.LUT R159, R159, 0x3, RZ, 0xc0, !PT ;  /* 0x000000039f9f7812 */ /* 0x000fe200078ec0ff */
[----:B------:R-:W-:Y:S01]  /*66d0*/  IMAD.IADD R149, R149, 0x1, R196 ;  /* 0x0000000195957824 */ /* 0x000fe200078e02c4 */
[----:B------:R-:W-:Y:S02]  /*66e0*/  IADD3 R184, PT, PT, R186, R211, R184 ;  /* 0x000000d3bab87210 */ /* 0x000fe40007ffe0b8 */
[----:B------:R-:W-:Y:S02]  /*66f0*/  LOP3.LUT R145, R145, 0x3, RZ, 0xc0, !PT ;  /* 0x0000000391917812 */ /* 0x000fe400078ec0ff */
[----:B------:R-:W-:Y:S01]  /*6700*/  LOP3.LUT R149, R149, 0x3, RZ, 0xc0, !PT ;  /* 0x0000000395957812 */ /* 0x000fe200078ec0ff */
[----:B------:R-:W-:Y:S01]  /*6710*/  IMAD.SHL.U32 R184, R184, 0x100, RZ ;  /* 0x00000100b8b87824 */ /* 0x000fe200078e00ff */
[----:B------:R-:W-:-:S02]  /*6720*/  IADD3 R145, PT, PT, R145, R155, R154 ;  /* 0x0000009b91917210 */ /* 0x000fc40007ffe09a */
[----:B------:R-:W-:Y:S02]  /*6730*/  LOP3.LUT R148, R148, 0x3, RZ, 0xc0, !PT ;  /* 0x0000000394947812 */ /* 0x000fe400078ec0ff */
[----:B------:R-:W-:Y:S02]  /*6740*/  LOP3.LUT R163, R163, 0x3, RZ, 0xc0, !PT ;  /* 0x00000003a3a37812 */ /* 0x000fe400078ec0ff */
[----:B------:R-:W-:Y:S02]  /*6750*/  LOP3.LUT R171, R171, 0x3, RZ, 0xc0, !PT ;  /* 0x00000003abab7812 */ /* 0x000fe400078ec0ff */
[----:B------:R-:W-:Y:S02]  /*6760*/  IADD3 R158, PT, PT, R159, R158, R157 ;  /* 0x0000009e9f9e7210 */ /* 0x000fe40007ffe09d */
[----:B------:R-:W-:Y:S02]  /*6770*/  LOP3.LUT R198, R198, 0x3, RZ, 0xc0, !PT ;  /* 0x00000003c6c67812 */ /* 0x000fe400078ec0ff */
[----:B------:R-:W-:-:S02]  /*6780*/  IADD3 R149, PT, PT, R149, R215, R192 ;  /* 0x000000d795957210 */ /* 0x000fc40007ffe0c0 */
[----:B------:R-:W-:Y:S02]  /*6790*/  LOP3.LUT R145, R145, 0xf, RZ, 0xc0, !PT ;  /* 0x0000000f91917812 */ /* 0x000fe400078ec0ff */
[----:B------:R-:W-:Y:S02]  /*67a0*/  IADD3 R146, PT, PT, R148, R147, R146 ;  /* 0x0000009394927210 */ /* 0x000fe40007ffe092 */
[----:B------:R-:W-:Y:S01]  /*67b0*/  LOP3.LUT R190, R190, 0x3, RZ, 0xc0, !PT ;  /* 0x00000003bebe7812 */ /* 0x000fe200078ec0ff */
[----:B------:R-:W-:Y:S01]  /*67c0*/  IMAD R158, R158, 0x10, R145 ;  /* 0x000000109e9e7824 */ /* 0x000fe200078e0291 */
[----:B------:R-:W-:Y:S01]  /*67d0*/  IADD3 R161, PT, PT, R163, R162, R161 ;  /* 0x000000a2a3a17210 */ /* 0x000fe20007ffe0a1 */
[----:B------:R-:W-:Y:S01]  /*67e0*/  IMAD.SHL.U32 R146, R146, 0x100, RZ ;  /* 0x0000010092927824 */ /* 0x000fe200078e00ff */
[----:B------:R-:W-:Y:S02]  /*67f0*/  IADD3 R169, PT, PT, R171, R170, R169 ;  /* 0x000000aaaba97210 */ /* 0x000fe40007ffe0a9 */
[----:B------:R-:W-:Y:S01]  /*6800*/  LOP3.LUT R182, R182, 0x3, RZ, 0xc0, !PT ;  /* 0x00000003b6b67812 */ /* 0x000fe200078ec0ff */
[----:B------:R-:W-:Y:S01]  /*6810*/  IMAD.SHL.U32 R161, R161, 0x100, RZ ;  /* 0x00000100a1a17824 */ /* 0x000fe200078e00ff */
[----:B------:R-:W-:-:S02]  /*6820*/  IADD3 R194, PT, PT, R198, R207, R194 ;  /* 0x000000cfc6c27210 */ /* 0x000fc40007ffe0c2 */
[----:B------:R-:W-:Y:S02]  /*6830*/  LOP3.LUT R149, R149, 0xf, RZ, 0xc0, !PT ;  /* 0x0000000f95957812 */ /* 0x000fe400078ec0ff */
[----:B------:R-:W-:Y:S02]  /*6840*/  IADD3 R188, PT, PT, R190, R223, R188 ;  /* 0x000000dfbebc7210 */ /* 0x000fe40007ffe0bc */
[----:B------:R-:W-:Y:S01]  /*6850*/  LOP3.LUT R145, R184, 0xf00, RZ, 0xe2, !PT ;  /* 0x00000f00b8917812 */ /* 0x000fe200078ee2ff */
[----:B------:R-:W-:Y:S01]  /*6860*/  IMAD R149, R194, 0x10, R149 ;  /* 0x00000010c2957824 */ /* 0x000fe200078e0295 */
[----:B------:R-:W-:Y:S02]  /*6870*/  IADD3 R180, PT, PT, R182, R201, R180 ;  /* 0x000000c9b6b47210 */ /* 0x000fe40007ffe0b4 */
[----:B------:R-:W-:Y:S01]  /*6880*/  LOP3.LUT R169, R169, 0xf, RZ, 0xc0, !PT ;  /* 0x0000000fa9a97812 */ /* 0x000fe200078ec0ff */
[----:B------:R-:W-:Y:S01]  /*6890*/  IMAD R188, R188, 0x1000, R145 ;  /* 0x00001000bcbc7824 */ /* 0x000fe200078e0291 */
[----:B------:R-:W-:-:S02]  /*68a0*/  LOP3.LUT R152, R152, 0x3, RZ, 0xc0, !PT ;  /* 0x0000000398987812 */ /* 0x000fc400078ec0ff */
[----:B------:R-:W-:Y:S01]  /*68b0*/  LOP3.LUT R167, R167, 0x3, RZ, 0xc0, !PT ;  /* 0x00000003a7a77812 */ /* 0x000fe200078ec0ff */
[----:B------:R-:W-:Y:S01]  /*68c0*/  IMAD R169, R180, 0x10, R169 ;  /* 0x00000010b4a97824 */ /* 0x000fe200078e02a9 */
[----:B------:R-:W-:Y:S02]  /*68d0*/  LOP3.LUT R145, R146, 0xf00, RZ, 0xe2, !PT ;  /* 0x00000f0092917812 */ /* 0x000fe400078ee2ff */
[----:B------:R-:W-:Y:S02]  /*68e0*/  IADD3 R150, PT, PT, R152, R151, R150 ;  /* 0x0000009798967210 */ /* 0x000fe40007ffe096 */
[----:B------:R-:W-:Y:S02]  /*68f0*/  IADD3 R165, PT, PT, R167, R166, R165 ;  /* 0x000000a6a7a57210 */ /* 0x000fe40007ffe0a5 */
[----:B------:R-:W-:Y:S01]  /*6900*/  LOP3.LUT R146, R161, 0xf00, RZ, 0xe2, !PT ;  /* 0x00000f00a1927812 */ /* 0x000fe200078ee2ff */
[----:B------:R-:W-:Y:S01]  /*6910*/  IMAD R145, R150, 0x1000, R145 ;  /* 0x0000100096917824 */ /* 0x000fe200078e0291 */
[----:B------:R-:W-:-:S02]  /*6920*/  LOP3.LUT R149, R149, 0xff, RZ, 0xc0, !PT ;  /* 0x000000ff95957812 */ /* 0x000fc400078ec0ff */
[----:B------:R-:W-:Y:S01]  /*6930*/  LOP3.LUT R158, R158, 0xff, RZ, 0xc0, !PT ;  /* 0x000000ff9e9e7812 */ /* 0x000fe200078ec0ff */
[----:B------:R-:W-:Y:S01]  /*6940*/  IMAD R146, R165, 0x1000, R146 ;  /* 0x00001000a5927824 */ /* 0x000fe200078e0292 */
[----:B------:R-:W-:Y:S01]  /*6950*/  LOP3.LUT R169, R169, 0xff, RZ, 0xc0, !PT ;  /* 0x000000ffa9a97812 */ /* 0x000fe200078ec0ff */
[----:B------:R-:W-:Y:S01]  /*6960*/  IMAD.IADD R149, R188, 0x1, R149 ;  /* 0x00000001bc957824 */ /* 0x000fe200078e0295 */
[-C--:B------:R-:W-:Y:S01]  /*6970*/  ISETP.GT.U32.AND P2, PT, R173, R0.reuse, PT ;  /* 0x00000000ad00720c */ /* 0x080fe20003f44070 */
[----:B------:R-:W-:Y:S01]  /*6980*/  IMAD.IADD R145, R145, 0x1, R158 ;  /* 0x0000000191917824 */ /* 0x000fe200078e029e */
[----:B------:R-:W-:Y:S01]  /*6990*/  ISETP.GT.U32.AND P0, PT, R175, R0, PT ;  /* 0x00000000af00720c */ /* 0x000fe20003f04070 */
[----:B------:R-:W-:Y:S01]  /*69a0*/  IMAD.IADD R146, R146, 0x1, R169 ;  /* 0x0000000192927824 */ /* 0x000fe200078e02a9 */
[----:B------:R-:W-:Y:S02]  /*69b0*/  LOP3.LUT R149, R149, 0xffff, RZ, 0xc0, !PT ;  /* 0x0000ffff95957812 */ /* 0x000fe400078ec0ff */
[----:B------:R-:W-:-:S02]  /*69c0*/  ISETP.GT.U32.AND.EX P2, PT, R204, RZ, PT, P2 ;  /* 0x000000ffcc00720c */ /* 0x000fc40003f44120 */
[----:B------:R-:W-:Y:S02]  /*69d0*/  PRMT R17, R145, 0x5410, R146 ;  /* 0x0000541091117816 */ /* 0x000fe40000000092 */
[--C-:B------:R-:W-:Y:S02]  /*69e0*/  SHF.R.U32.HI R145, RZ, 0xf, R149.reuse ;  /* 0x0000000fff917819 */ /* 0x100fe40000011695 */
[----:B------:R-:W-:Y:S02]  /*69f0*/  FSEL R163, R18, -INF , !P2 ;  /* 0xff80000012a37808 */ /* 0x000fe40005000000 */
[----:B------:R-:W-:Y:S02]  /*6a00*/  ISETP.GT.U32.AND.EX P0, PT, R202, RZ, PT, P0 ;  /* 0x000000ffca00720c */ /* 0x000fe40003f04100 */
[----:B------:R-:W-:Y:S02]  /*6a10*/  LOP3.LUT P2, RZ, R145, 0x1, RZ, 0xc0, !PT ;  /* 0x0000000191ff7812 */ /* 0x000fe4000784c0ff */
[----:B------:R-:W-:-:S02]  /*6a20*/  SHF.R.U32.HI R145, RZ, 0xe, R149 ;  /* 0x0000000eff917819 */ /* 0x000fc40000011695 */
[----:B------:R-:W-:Y:S02]  /*6a30*/  FSEL R166, R19, -INF , !P0 ;  /* 0xff80000013a67808 */ /* 0x000fe40004000000 */
[----:B------:R-:W-:Y:S02]  /*6a40*/  LOP3.LUT P0, RZ, R145, 0x1, RZ, 0xc0, !PT ;  /* 0x0000000191ff7812 */ /* 0x000fe4000780c0ff */
[--C-:B------:R-:W-:Y:S02]  /*6a50*/  SHF.R.U32.HI R19, RZ, 0xd, R149.reuse ;  /* 0x0000000dff137819 */ /* 0x100fe40000011695 */
[----:B------:R-:W-:Y:S01]  /*6a60*/  FSEL R168, R21, -INF , !P0 ;  /* 0xff80000015a87808 */ /* 0x000fe20004000000 */
[----:B------:R-:W-:Y:S01]  /*6a70*/  FMUL R21, R55, UR29 ;  /* 0x0000001d37157c20 */ /* 0x000fe20008400000 */
[----:B------:R-:W-:Y:S02]  /*6a80*/  LOP3.LUT P0, RZ, R19, 0x1, RZ, 0xc0, !PT ;  /* 0x0000000113ff7812 */ /* 0x000fe4000780c0ff */
[----:B------:R-:W-:-:S02]  /*6a90*/  SHF.R.U32.HI R19, RZ, 0xb, R149 ;  /* 0x0000000bff137819 */ /* 0x000fc40000011695 */
[----:B------:R-:W-:Y:S01]  /*6aa0*/  FSEL R167, R22, -INF , !P0 ;  /* 0xff80000016a77808 */ /* 0x000fe20004000000 */
[----:B------:R-:W-:Y:S01]  /*6ab0*/  FMUL R22, R36, UR29 ;  /* 0x0000001d24167c20 */ /* 0x000fe20008400000 */
[----:B------:R-:W-:Y:S01]  /*6ac0*/  LOP3.LUT P0, RZ, R19, 0x1, RZ, 0xc0, !PT ;  /* 0x0000000113ff7812 */ /* 0x000fe2000780c0ff */
[----:B------:R-:W-:Y:S01]  /*6ad0*/  FMUL R36, R51, UR29 ;  /* 0x0000001d33247c20 */ /* 0x000fe20008400000 */
[--C-:B------:R-:W-:Y:S02]  /*6ae0*/  SHF.R.U32.HI R19, RZ, 0xa, R149.reuse ;  /* 0x0000000aff137819 */ /* 0x100fe40000011695 */
[----:B------:R-:W-:Y:S01]  /*6af0*/  FSEL R162, R24, -INF , !P0 ;  /* 0xff80000018a27808 */ /* 0x000fe20004000000 */
[----:B------:R-:W-:Y:S01]  /*6b00*/  FMUL R24, R30, UR29 ;  /* 0x0000001d1e187c20 */ /* 0x000fe20008400000 */
[----:B------:R-:W-:Y:S01]  /*6b10*/  LOP3.LUT P0, RZ, R19, 0x1, RZ, 0xc0, !PT ;  /* 0x0000000113ff7812 */ /* 0x000fe2000780c0ff */
[----:B------:R-:W-:Y:S01]  /*6b20*/  FMUL R30, R57, UR29 ;  /* 0x0000001d391e7c20 */ /* 0x000fe20008400000 */
[----:B------:R-:W-:-:S02]  /*6b30*/  SHF.R.U32.HI R19, RZ, 0x8, R149 ;  /* 0x00000008ff137819 */ /* 0x000fc40000011695 */
[----:B------:R-:W-:Y:S01]  /*6b40*/  FSEL R159, R25, -INF , !P0 ;  /* 0xff800000199f7808 */ /* 0x000fe20004000000 */
[----:B------:R-:W-:Y:S01]  /*6b50*/  FMUL R25, R60, UR29 ;  /* 0x0000001d3c197c20 */ /* 0x000fe20008400000 */
[--C-:B------:R-:W-:Y:S02]  /*6b60*/  SHF.R.U32.HI R18, RZ, 0xc, R149.reuse ;  /* 0x0000000cff127819 */ /* 0x100fe40000011695 */
[----:B------:R-:W-:Y:S02]  /*6b70*/  LOP3.LUT P0, RZ, R19, 0x1, RZ, 0xc0, !PT ;  /* 0x0000000113ff7812 */ /* 0x000fe4000780c0ff */
[----:B------:R-:W-:Y:S02]  /*6b80*/  SHF.R.U32.HI R19, RZ, 0x7, R149 ;  /* 0x00000007ff137819 */ /* 0x000fe40000011695 */
[----:B------:R-:W-:Y:S02]  /*6b90*/  FSEL R165, R20, -INF , !P2 ;  /* 0xff80000014a57808 */ /* 0x000fe40005000000 */
[----:B------:R-:W-:-:S02]  /*6ba0*/  LOP3.LUT P2, RZ, R18, 0x1, RZ, 0xc0, !PT ;  /* 0x0000000112ff7812 */ /* 0x000fc4000784c0ff */
[----:B------:R-:W-:Y:S01]  /*6bb0*/  FSEL R157, R27, -INF , !P0 ;  /* 0xff8000001b9d7808 */ /* 0x000fe20004000000 */
[----:B------:R-:W-:Y:S01]  /*6bc0*/  FMUL R27, R29, UR29 ;  /* 0x0000001d1d1b7c20 */ /* 0x000fe20008400000 */
[--C-:B------:R-:W-:Y:S01]  /*6bd0*/  SHF.R.U32.HI R18, RZ, 0x9, R149.reuse ;  /* 0x00000009ff127819 */ /* 0x100fe20000011695 */
[----:B------:R-:W-:Y:S01]  /*6be0*/  FMUL R29, R53, UR29 ;  /* 0x0000001d351d7c20 */ /* 0x000fe20008400000 */
[----:B------:R-:W-:Y:S02]  /*6bf0*/  LOP3.LUT P0, RZ, R19, 0x1, RZ, 0xc0, !PT ;  /* 0x0000000113ff7812 */ /* 0x000fe4000780c0ff */
[----:B------:R-:W-:Y:S02]  /*6c00*/  SHF.R.U32.HI R19, RZ, 0x5, R149 ;  /* 0x00000005ff137819 */ /* 0x000fe40000011695 */
[----:B------:R-:W-:Y:S01]  /*6c10*/  FSEL R161, R23, -INF , !P2 ;  /* 0xff80000017a17808 */ /* 0x000fe20005000000 */
[----:B------:R-:W-:Y:S01]  /*6c20*/  FMUL R23, R58, UR29 ;  /* 0x0000001d3a177c20 */ /* 0x000fe20008400000 */
[----:B------:R-:W-:-:S02]  /*6c30*/  LOP3.LUT P2, RZ, R18, 0x1, RZ, 0xc0, !PT ;  /* 0x0000000112ff7812 */ /* 0x000fc4000784c0ff */
[----:B------:R-:W-:Y:S01]  /*6c40*/  FSEL R158, R28, -INF , !P0 ;  /* 0xff8000001c9e7808 */ /* 0x000fe20004000000 */
[----:B------:R-:W-:Y:S01]  /*6c50*/  FMUL R28, R62, UR29 ;  /* 0x0000001d3e1c7c20 */ /* 0x000fe20008400000 */
[--C-:B------:R-:W-:Y:S02]  /*6c60*/  SHF.R.U32.HI R18, RZ, 0x6, R149.reuse ;  /* 0x00000006ff127819 */ /* 0x100fe40000011695 */
[----:B------:R-:W-:Y:S02]  /*6c70*/  LOP3.LUT P0, RZ, R19, 0x1, RZ, 0xc0, !PT ;  /* 0x0000000113ff7812 */ /* 0x000fe4000780c0ff */
[----:B------:R-:W-:Y:S02]  /*6c80*/  SHF.R.U32.HI R19, RZ, 0x4, R149 ;  /* 0x00000004ff137819 */ /* 0x000fe40000011695 */
[----:B------:R-:W-:Y:S01]  /*6c90*/  FSEL R160, R26, -INF , !P2 ;  /* 0xff8000001aa07808 */ /* 0x000fe20005000000 */
[----:B------:R-:W-:Y:S01]  /*6ca0*/  FMUL R26, R56, UR29 ;  /* 0x0000001d381a7c20 */ /* 0x000fe20008400000 */
[----:B------:R-:W-:-:S02]  /*6cb0*/  LOP3.LUT P2, RZ, R18, 0x1, RZ, 0xc0, !PT ;  /* 0x0000000112ff7812 */ /* 0x000fc4000784c0ff */
[----:B------:R-:W-:Y:S02]  /*6cc0*/  FSEL R24, R24, -INF , !P0 ;  /* 0xff80000018187808 */ /* 0x000fe40004000000 */
[--C-:B------:R-:W-:Y:S02]  /*6cd0*/  SHF.R.U32.HI R147, RZ, 0x1, R149.reuse ;  /* 0x00000001ff937819 */ /* 0x100fe40000011695 */
[--C-:B------:R-:W-:Y:S02]  /*6ce0*/  SHF.R.U32.HI R18, RZ, 0x3, R149.reuse ;  /* 0x00000003ff127819 */ /* 0x100fe40000011695 */
[----:B------:R-:W-:Y:S02]  /*6cf0*/  LOP3.LUT P0, RZ, R19, 0x1, RZ, 0xc0, !PT ;  /* 0x0000000113ff7812 */ /* 0x000fe4000780c0ff */
[----:B------:R-:W-:Y:S02]  /*6d00*/  SHF.R.U32.HI R149, RZ, 0x2, R149 ;  /* 0x00000002ff957819 */ /* 0x000fe40000011695 */
[----:B------:R-:W-:-:S02]  /*6d10*/  FSEL R27, R27, -INF , !P2 ;  /* 0xff8000001b1b7808 */ /* 0x000fc40005000000 */
[----:B------:R-:W-:Y:S01]  /*6d20*/  FSEL R155, R31, -INF , !P0 ;  /* 0xff8000001f9b7808 */ /* 0x000fe20004000000 */
[----:B------:R-:W-:Y:S01]  /*6d30*/  FMUL R31, R52, UR29 ;  /* 0x0000001d341f7c20 */ /* 0x000fe20008400000 */
[----:B------:R-:W-:Y:S02]  /*6d40*/  ISETP.GT.U32.AND.EX P1, PT, R206, RZ, PT, P1 ;  /* 0x000000ffce00720c */ /* 0x000fe40003f24110 */
[----:B------:R-:W-:Y:S02]  /*6d50*/  LOP3.LUT P2, RZ, R18, 0x1, RZ, 0xc0, !PT ;  /* 0x0000000112ff7812 */ /* 0x000fe4000784c0ff */
[----:B------:R-:W-:Y:S02]  /*6d60*/  LOP3.LUT P0, RZ, R149, 0x1, RZ, 0xc0, !PT ;  /* 0x0000000195ff7812 */ /* 0x000fe4000780c0ff */
[----:B------:R-:W-:Y:S02]  /*6d70*/  SHF.R.U64 R18, R17, 0x1e, RZ ;  /* 0x0000001e11127819 */ /* 0x000fe400000012ff */
[----:B------:R-:W-:-:S02]  /*6d80*/  FSEL R164, R164, -INF , !P1 ;  /* 0xff800000a4a47808 */ /* 0x000fc40004800000 */
[----:B------:R-:W-:Y:S01]  /*6d90*/  FSEL R156, R33, -INF , !P0 ;  /* 0xff800000219c7808 */ /* 0x000fe20004000000 */
[----:B------:R-:W-:Y:S01]  /*6da0*/  FMUL R33, R49, UR29 ;  /* 0x0000001d31217c20 */ /* 0x000fe20008400000 */
[----:B------:R-:W-:Y:S01]  /*6db0*/  LOP3.LUT P1, RZ, R147, 0x1, RZ, 0xc0, !PT ;  /* 0x0000000193ff7812 */ /* 0x000fe2000782c0ff */
[----:B------:R-:W-:Y:S01]  /*6dc0*/  FMUL R49, R63, UR29 ;  /* 0x0000001d3f317c20 */ /* 0x000fe20008400000 */
[----:B------:R-:W-:Y:S02]  /*6dd0*/  LOP3.LUT P0, RZ, R18, 0x1, RZ, 0xc0, !PT ;  /* 0x0000000112ff7812 */ /* 0x000fe4000780c0ff */
[C---:B------:R-:W-:Y:S02]  /*6de0*/  SHF.R.U64 R19, R17.reuse, 0x1f, RZ ;  /* 0x0000001f11137819 */ /* 0x040fe400000012ff */
[----:B------:R-:W-:Y:S02]  /*6df0*/  SHF.R.U64 R18, R17, 0x1d, RZ ;  /* 0x0000001d11127819 */ /* 0x000fe400000012ff */
[----:B------:R-:W-:Y:S01]  /*6e00*/  FSEL R146, R32, -INF , !P2 ;  /* 0xff80000020927808 */ /* 0x000fe20005000000 */
[----:B------:R-:W-:Y:S01]  /*6e10*/  FMUL R32, R59, UR29 ;  /* 0x0000001d3b207c20 */ /* 0x000fe20008400000 */
[----:B------:R-:W-:Y:S01]  /*6e20*/  FSEL R149, R34, -INF , !P1 ;  /* 0xff80000022957808 */ /* 0x000fe20004800000 */
[----:B------:R-:W-:Y:S01]  /*6e30*/  FMUL R34, R54, UR29 ;  /* 0x0000001d36227c20 */ /* 0x000fe20008400000 */
[----:B------:R-:W-:-:S02]  /*6e40*/  LOP3.LUT P2, RZ, R19, 0x1, RZ, 0xc0, !PT ;  /* 0x0000000113ff7812 */ /* 0x000fc4000784c0ff */
[----:B------:R-:W-:Y:S02]  /*6e50*/  LOP3.LUT P1, RZ, R18, 0x1, RZ, 0xc0, !PT ;  /* 0x0000000112ff7812 */ /* 0x000fe4000782c0ff */
[C---:B------:R-:W-:Y:S02]  /*6e60*/  SHF.R.U64 R18, R17.reuse, 0x1b, RZ ;  /* 0x0000001b11127819 */ /* 0x040fe400000012ff */
[----:B------:R-:W-:Y:S02]  /*6e70*/  FSEL R22, R22, -INF , !P2 ;  /* 0xff80000016167808 */ /* 0x000fe40005000000 */
[----:B------:R-:W-:Y:S02]  /*6e80*/  LOP3.LUT P2, RZ, R18, 0x1, RZ, 0xc0, !PT ;  /* 0x0000000112ff7812 */ /* 0x000fe4000784c0ff */
[C---:B------:R-:W-:Y:S02]  /*6e90*/  SHF.R.U64 R19, R17.reuse, 0x1c, RZ ;  /* 0x0000001c11137819 */ /* 0x040fe400000012ff */
[----:B------:R-:W-:-:S02]  /*6ea0*/  SHF.R.U64 R18, R17, 0x1a, RZ ;  /* 0x0000001a11127819 */ /* 0x000fc400000012ff */
[----:B------:R-:W-:Y:S01]  /*6eb0*/  FSEL R147, R35, -INF , !P6 ;  /* 0xff80000023937808 */ /* 0x000fe20007000000 */
[----:B------:R-:W-:Y:S01]  /*6ec0*/  FMUL R35, R47, UR29 ;  /* 0x0000001d2f237c20 */ /* 0x000fe20008400000 */
[----:B------:R-:W-:Y:S02]  /*6ed0*/  FSEL R153, R37, -INF , !P0 ;  /* 0xff80000025997808 */ /* 0x000fe40004000000 */
[----:B------:R-:W-:Y:S02]  /*6ee0*/  LOP3.LUT P6, RZ, R19, 0x1, RZ, 0xc0, !PT ;  /* 0x0000000113ff7812 */ /* 0x000fe400078cc0ff */
[----:B------:R-:W-:Y:S02]  /*6ef0*/  LOP3.LUT P0, RZ, R18, 0x1, RZ, 0xc0, !PT ;  /* 0x0000000112ff7812 */ /* 0x000fe4000780c0ff */
[----:B------:R-:W-:Y:S02]  /*6f00*/  SHF.R.U64 R18, R17, 0x18, RZ ;  /* 0x0000001811127819 */ /* 0x000fe400000012ff */
[----:B------:R-:W-:-:S02]  /*6f10*/  FSEL R154, R39, -INF , !P6 ;  /* 0xff800000279a7808 */ /* 0x000fc40007000000 */
[----:B------:R-:W-:Y:S02]  /*6f20*/  LOP3.LUT P6, RZ, R18, 0x1, RZ, 0xc0, !PT ;  /* 0x0000000112ff7812 */ /* 0x000fe400078cc0ff */
[C---:B------:R-:W-:Y:S02]  /*6f30*/  SHF.R.U64 R19, R17.reuse, 0x19, RZ ;  /* 0x0000001911137819 */ /* 0x040fe400000012ff */
[----:B------:R-:W-:Y:S02]  /*6f40*/  SHF.R.U64 R18, R17, 0x17, RZ ;  /* 0x0000001711127819 */ /* 0x000fe400000012ff */
[----:B------:R-:W-:Y:S02]  /*6f50*/  FSEL R38, R38, -INF , !P1 ;  /* 0xff80000026267808 */ /* 0x000fe40004800000 */
[----:B------:R-:W-:Y:S02]  /*6f60*/  FSEL R151, R40, -INF , !P2 ;  /* 0xff80000028977808 */ /* 0x000fe40005000000 */
[----:B------:R-:W-:-:S02]  /*6f70*/  LOP3.LUT P1, RZ, R19, 0x1, RZ, 0xc0, !PT ;  /* 0x0000000113ff7812 */ /* 0x000fc4000782c0ff */
[----:B------:R-:W-:Y:S02]  /*6f80*/  LOP3.LUT P2, RZ, R18, 0x1, RZ, 0xc0, !PT ;  /* 0x0000000112ff7812 */ /* 0x000fe4000784c0ff */
[C---:B------:R-:W-:Y:S02]  /*6f90*/  SHF.R.U64 R18, R17.reuse, 0x15, RZ ;  /* 0x0000001511127819 */ /* 0x040fe400000012ff */
[----:B------:R-:W-:Y:S02]  /*6fa0*/  FSEL R148, R42, -INF , !P1 ;  /* 0xff8000002a947808 */ /* 0x000fe40004800000 */
[----:B------:R-:W-:Y:S02]  /*6fb0*/  LOP3.LUT P1, RZ, R18, 0x1, RZ, 0xc0, !PT ;  /* 0x0000000112ff7812 */ /* 0x000fe4000782c0ff */
[----:B------:R-:W-:Y:S02]  /*6fc0*/  FMNMX3 R18, R4, R5, R6, !PT ;  /* 0x0000000504127276 */ /* 0x000fe40007800006 */
[----:B------:R-:W-:-:S02]  /*6fd0*/  SHF.R.U64 R19, R17, 0x16, RZ ;  /* 0x0000001611137819 */ /* 0x000fc400000012ff */
[----:B------:R-:W-:Y:S02]  /*6fe0*/  FMNMX3 R18, R18, R7, R8, !PT ;  /* 0x0000000712127276 */ /* 0x000fe40007800008 */
[----:B------:R-:W-:Y:S01]  /*6ff0*/  FSEL R145, R41, -INF , !P0 ;  /* 0xff80000029917808 */ /* 0x000fe20004000000 */
[----:B------:R-:W-:Y:S01]  /*7000*/  FMUL R41, R45, UR29 ;  /* 0x0000001d2d297c20 */ /* 0x000fe20008400000 */
[----:B------:R-:W-:Y:S01]  /*7010*/  FMNMX3 R18, R18, R10, R9, !PT ;  /* 0x0000000a12127276 */ /* 0x000fe20007800009 */
[----:B------:R-:W-:Y:S01]  /*7020*/  FMUL R45, R61, UR29 ;  /* 0x0000001d3d2d7c20 */ /* 0x000fe20008400000 */
[----:B------:R-:W-:Y:S02]  /*7030*/  LOP3.LUT P0, RZ, R19, 0x1, RZ, 0xc0, !PT ;  /* 0x0000000113ff7812 */ /* 0x000fe4000780c0ff */
[----:B------:R-:W-:Y:S02]  /*7040*/  FMNMX3 R18, R18, R12, R11, !PT ;  /* 0x0000000c12127276 */ /* 0x000fe4000780000b */
[----:B------:R-:W-:-:S02]  /*7050*/  SHF.R.U64 R19, R17, 0x13, RZ ;  /* 0x0000001311137819 */ /* 0x000fc400000012ff */
[----:B------:R-:W-:Y:S02]  /*7060*/  FMNMX3 R18, R18, R14, R13, !PT ;  /* 0x0000000e12127276 */ /* 0x000fe4000780000d */
[----:B------:R-:W-:Y:S02]  /*7070*/  FSEL R150, R44, -INF , !P2 ;  /* 0xff8000002c967808 */ /* 0x000fe40005000000 */
[----:B------:R-:W-:Y:S02]  /*7080*/  FMNMX3 R18, R18, R16, R15, !PT ;  /* 0x0000001012127276 */ /* 0x000fe4000780000f */
[----:B------:R-:W-:Y:S02]  /*7090*/  LOP3.LUT P2, RZ, R19, 0x1, RZ, 0xc0, !PT ;  /* 0x0000000113ff7812 */ /* 0x000fe4000784c0ff */
[----:B------:R-:W-:Y:S02]  /*70a0*/  FMNMX3 R18, R18, R164, R163, !PT ;  /* 0x000000a412127276 */ /* 0x000fe400078000a3 */
[----:B------:R-:W-:-:S02]  /*70b0*/  SHF.R.U64 R20, R17, 0x14, RZ ;  /* 0x0000001411147819 */ /* 0x000fc400000012ff */
[----:B------:R-:W-:Y:S02]  /*70c0*/  FMNMX3 R18, R18, R166, R165, !PT ;  /* 0x000000a612127276 */ /* 0x000fe400078000a5 */
[----:B------:R-:W-:Y:S02]  /*70d0*/  SHF.R.U64 R19, R17, 0x11, RZ ;  /* 0x0000001111137819 */ /* 0x000fe400000012ff */
[----:B------:R-:W-:Y:S02]  /*70e0*/  FMNMX3 R18, R18, R168, R167, !PT ;  /* 0x000000a812127276 */ /* 0x000fe400078000a7 */
[----:B------:R-:W-:Y:S02]  /*70f0*/  FSEL R43, R43, -INF , !P6 ;  /* 0xff8000002b2b7808 */ /* 0x000fe40007000000 */
[----:B------:R-:W-:Y:S02]  /*7100*/  FMNMX3 R18, R18, R161, R162, !PT ;  /* 0x000000a112127276 */ /* 0x000fe400078000a2 */
[----:B------:R-:W-:-:S02]  /*7110*/  FSEL R152, R46, -INF , !P1 ;  /* 0xff8000002e987808 */ /* 0x000fc40004800000 */
[----:B------:R-:W-:Y:S02]  /*7120*/  FMNMX3 R18, R18, R159, R160, !PT ;  /* 0x0000009f12127276 */ /* 0x000fe400078000a0 */
[----:B------:R-:W-:Y:S02]  /*7130*/  LOP3.LUT P6, RZ, R20, 0x1, RZ, 0xc0, !PT ;  /* 0x0000000114ff7812 */ /* 0x000fe400078cc0ff */
        /* <DEDUP_REMOVED lines=14> */
[C---:B------:R-:W-:Y:S02]  /*7220*/  SHF.R.U64 R20, R17.reuse, 0x10, RZ ;  /* 0x0000001011147819 */ /* 0x040fe400000012ff */
[----:B------:R-:W-:-:S02]  /*7230*/  SHF.R.U64 R19, R17, 0xd, RZ ;  /* 0x0000000d11137819 */ /* 0x000fc400000012ff */
[----:B------:R-:W-:Y:S02]  /*7240*/  FMNMX3 R18, R18, R145, R148, !PT ;  /* 0x0000009112127276 */ /* 0x000fe40007800094 */
[----:B------:R-:W-:Y:S02]  /*7250*/  FSEL R35, R35, -INF , !P6 ;  /* 0xff80000023237808 */ /* 0x000fe40007000000 */
[----:B------:R-:W-:Y:S02]  /*7260*/  FSEL R50, R50, -INF , !P1 ;  /* 0xff80000032327808 */ /* 0x000fe40004800000 */
[----:B------:R-:W-:Y:S02]  /*7270*/  LOP3.LUT P6, RZ, R20, 0x1, RZ, 0xc0, !PT ;  /* 0x0000000114ff7812 */ /* 0x000fe400078cc0ff */
[----:B------:R-:W-:Y:S02]  /*7280*/  LOP3.LUT P1, RZ, R19, 0x1, RZ, 0xc0, !PT ;  /* 0x0000000113ff7812 */ /* 0x000fe4000782c0ff */
[----:B------:R-:W-:-:S02]  /*7290*/  FMNMX3 R18, R18, R43, R150, !PT ;  /* 0x0000002b12127276 */ /* 0x000fc40007800096 */
[C---:B------:R-:W-:Y:S02]  /*72a0*/  SHF.R.U64 R20, R17.reuse, 0xe, RZ ;  /* 0x0000000e11147819 */ /* 0x040fe400000012ff */
[----:B------:R-:W-:Y:S02]  /*72b0*/  SHF.R.U64 R19, R17, 0xb, RZ ;  /* 0x0000000b11137819 */ /* 0x000fe400000012ff */
[----:B------:R-:W-:Y:S02]  /*72c0*/  FSEL R33, R33, -INF , !P0 ;  /* 0xff80000021217808 */ /* 0x000fe40004000000 */
[----:B------:R-:W-:Y:S02]  /*72d0*/  FSEL R31, R31, -INF , !P2 ;  /* 0xff8000001f1f7808 */ /* 0x000fe40005000000 */
[----:B------:R-:W-:Y:S02]  /*72e0*/  FMNMX3 R18, R18, R41, R152, !PT ;  /* 0x0000002912127276 */ /* 0x000fe40007800098 */
[----:B------:R-:W-:-:S02]  /*72f0*/  LOP3.LUT P0, RZ, R20, 0x1, RZ, 0xc0, !PT ;  /* 0x0000000114ff7812 */ /* 0x000fc4000780c0ff */
[----:B------:R-:W-:Y:S02]  /*7300*/  LOP3.LUT P2, RZ, R19, 0x1, RZ, 0xc0, !PT ;  /* 0x0000000113ff7812 */ /* 0x000fe4000784c0ff */
[C---:B------:R-:W-:Y:S02]  /*7310*/  SHF.R.U64 R20, R17.reuse, 0xc, RZ ;  /* 0x0000000c11147819 */ /* 0x040fe400000012ff */
[----:B------:R-:W-:Y:S02]  /*7320*/  SHF.R.U64 R19, R17, 0x9, RZ ;  /* 0x0000000911137819 */ /* 0x000fe400000012ff */
[----:B------:R-:W-:Y:S02]  /*7330*/  FMNMX3 R18, R18, R35, R48, !PT ;  /* 0x0000002312127276 */ /* 0x000fe40007800030 */
[----:B------:R-:W-:Y:S02]  /*7340*/  FSEL R36, R36, -INF , !P6 ;  /* 0xff80000024247808 */ /* 0x000fe40007000000 */
[----:B------:R-:W-:-:S02]  /*7350*/  FSEL R34, R34, -INF , !P1 ;  /* 0xff80000022227808 */ /* 0x000fc40004800000 */
[----:B------:R-:W-:Y:S02]  /*7360*/  LOP3.LUT P6, RZ, R20, 0x1, RZ, 0xc0, !PT ;  /* 0x0000000114ff7812 */ /* 0x000fe400078cc0ff */
[----:B------:R-:W-:Y:S02]  /*7370*/  LOP3.LUT P1, RZ, R19, 0x1, RZ, 0xc0, !PT ;  /* 0x0000000113ff7812 */ /* 0x000fe4000782c0ff */
[C---:B------:R-:W-:Y:S02]  /*7380*/  SHF.R.U64 R20, R17.reuse, 0xa, RZ ;  /* 0x0000000a11147819 */ /* 0x040fe400000012ff */
[----:B------:R-:W-:Y:S02]  /*7390*/  SHF.R.U64 R19, R17, 0x7, RZ ;  /* 0x0000000711137819 */ /* 0x000fe400000012ff */
[----:B------:R-:W-:Y:S02]  /*73a0*/  FMNMX3 R18, R18, R33, R50, !PT ;  /* 0x0000002112127276 */ /* 0x000fe40007800032 */
[----:B------:R-:W-:-:S02]  /*73b0*/  FSEL R29, R29, -INF , !P0 ;  /* 0xff8000001d1d7808 */ /* 0x000fc40004000000 */
[----:B------:R-:W-:Y:S02]  /*73c0*/  FSEL R26, R26, -INF , !P2 ;  /* 0xff8000001a1a7808 */ /* 0x000fe40005000000 */
[----:B------:R-:W-:Y:S02]  /*73d0*/  LOP3.LUT P0, RZ, R20, 0x1, RZ, 0xc0, !PT ;  /* 0x0000000114ff7812 */ /* 0x000fe4000780c0ff */
[----:B------:R-:W-:Y:S02]  /*73e0*/  LOP3.LUT P2, RZ, R19, 0x1, RZ, 0xc0, !PT ;  /* 0x0000000113ff7812 */ /* 0x000fe4000784c0ff */
[C---:B------:R-:W-:Y:S02]  /*73f0*/  SHF.R.U64 R20, R17.reuse, 0x8, RZ ;  /* 0x0000000811147819 */ /* 0x040fe400000012ff */
[----:B------:R-:W-:Y:S02]  /*7400*/  SHF.R.U64 R19, R17, 0x5, RZ ;  /* 0x0000000511137819 */ /* 0x000fe400000012ff */
[----:B------:R-:W-:-:S02]  /*7410*/  FMNMX3 R18, R18, R36, R31, !PT ;  /* 0x0000002412127276 */ /* 0x000fc4000780001f */
[----:B------:R-:W-:Y:S02]  /*7420*/  FSEL R21, R21, -INF , !P6 ;  /* 0xff80000015157808 */ /* 0x000fe40007000000 */
[----:B------:R-:W-:Y:S02]  /*7430*/  FSEL R23, R23, -INF , !P1 ;  /* 0xff80000017177808 */ /* 0x000fe40004800000 */
[----:B------:R-:W-:Y:S02]  /*7440*/  LOP3.LUT P6, RZ, R20, 0x1, RZ, 0xc0, !PT ;  /* 0x0000000114ff7812 */ /* 0x000fe400078cc0ff */
[----:B------:R-:W-:Y:S02]  /*7450*/  LOP3.LUT P1, RZ, R19, 0x1, RZ, 0xc0, !PT ;  /* 0x0000000113ff7812 */ /* 0x000fe4000782c0ff */
[----:B------:R-:W-:Y:S02]  /*7460*/  FMNMX3 R18, R18, R29, R34, !PT ;  /* 0x0000001d12127276 */ /* 0x000fe40007800022 */
[----:B------:R-:W-:-:S02]  /*7470*/  SHF.R.U64 R20, R17, 0x6, RZ ;  /* 0x0000000611147819 */ /* 0x000fc400000012ff */
[----:B------:R-:W-:Y:S02]  /*7480*/  SHF.R.U64 R19, R17, 0x3, RZ ;  /* 0x0000000311137819 */ /* 0x000fe400000012ff */
[----:B------:R-:W-:Y:S02]  /*7490*/  FSEL R30, R30, -INF , !P0 ;  /* 0xff8000001e1e7808 */ /* 0x000fe40004000000 */
[----:B------:R-:W-:Y:S02]  /*74a0*/  FSEL R25, R25, -INF , !P2 ;  /* 0xff80000019197808 */ /* 0x000fe40005000000 */
[----:B------:R-:W-:Y:S02]  /*74b0*/  FMNMX3 R18, R18, R21, R26, !PT ;  /* 0x0000001512127276 */ /* 0x000fe4000780001a */
[----:B------:R-:W-:Y:S02]  /*74c0*/  LOP3.LUT P0, RZ, R20, 0x1, RZ, 0xc0, !PT ;  /* 0x0000000114ff7812 */ /* 0x000fe4000780c0ff */
[----:B------:R-:W-:-:S02]  /*74d0*/  LOP3.LUT P2, RZ, R19, 0x1, RZ, 0xc0, !PT ;  /* 0x0000000113ff7812 */ /* 0x000fc4000784c0ff */
[C---:B------:R-:W-:Y:S02]  /*74e0*/  SHF.R.U64 R20, R17.reuse, 0x4, RZ ;  /* 0x0000000411147819 */ /* 0x040fe400000012ff */
[C---:B------:R-:W-:Y:S02]  /*74f0*/  SHF.R.U64 R19, R17.reuse, 0x2, RZ ;  /* 0x0000000211137819 */ /* 0x040fe400000012ff */
[----:B------:R-:W-:Y:S02]  /*7500*/  SHF.R.U64 R17, R17, 0x1, RZ ;  /* 0x0000000111117819 */ /* 0x000fe400000012ff */
[----:B------:R-:W-:Y:S02]  /*7510*/  FSEL R32, R32, -INF , !P6 ;  /* 0xff80000020207808 */ /* 0x000fe40007000000 */
[----:B------:R-:W-:Y:S02]  /*7520*/  FMNMX3 R18, R18, R30, R23, !PT ;  /* 0x0000001e12127276 */ /* 0x000fe40007800017 */
[----:B------:R-:W-:-:S02]  /*7530*/  FSEL R45, R45, -INF , !P0 ;  /* 0xff8000002d2d7808 */ /* 0x000fc40004000000 */
[----:B------:R-:W-:Y:S01]  /*7540*/  LOP3.LUT P6, RZ, R20, 0x1, RZ, 0xc0, !PT ;  /* 0x0000000114ff7812 */ /* 0x000fe200078cc0ff */
[----:B------:R-:W-:Y:S01]  /*7550*/  FMUL R20, R64, UR29 ;  /* 0x0000001d40147c20 */ /* 0x000fe20008400000 */
[----:B------:R-:W-:Y:S01]  /*7560*/  LOP3.LUT P0, RZ, R19, 0x1, RZ, 0xc0, !PT ;  /* 0x0000000113ff7812 */ /* 0x000fe2000780c0ff */
[----:B------:R-:W-:Y:S01]  /*7570*/  FMUL R19, R65, UR29 ;  /* 0x0000001d41137c20 */ /* 0x000fe20008400000 */
[----:B------:R-:W-:Y:S02]  /*7580*/  FSEL R28, R28, -INF , !P1 ;  /* 0xff8000001c1c7808 */ /* 0x000fe40004800000 */
[----:B------:R-:W-:Y:S02]  /*7590*/  LOP3.LUT P1, RZ, R17, 0x1, RZ, 0xc0, !PT ;  /* 0x0000000111ff7812 */ /* 0x000fe4000782c0ff */
[----:B------:R-:W-:Y:S01]  /*75a0*/  FMNMX3 R17, R18, R32, R25, !PT ;  /* 0x0000002012117276 */ /* 0x000fe20007800019 */
[----:B------:R-:W-:Y:S01]  /*75b0*/  FMUL R18, R66, UR29 ;  /* 0x0000001d42127c20 */ /* 0x000fe20008400000 */
[----:B------:R-:W-:-:S02]  /*75c0*/  FSEL R49, R49, -INF , !P6 ;  /* 0xff80000031317808 */ /* 0x000fc40007000000 */
[----:B------:R-:W-:Y:S02]  /*75d0*/  FSEL R20, R20, -INF , !P2 ;  /* 0xff80000014147808 */ /* 0x000fe40005000000 */
[----:B------:R-:W-:Y:S01]  /*75e0*/  FMNMX3 R37, R17, R45, R28, !PT ;  /* 0x0000002d11257276 */ /* 0x000fe2000780001c */
[----:B------:R-:W-:Y:S01]  /*75f0*/  FMUL R17, R67, UR29 ;  /* 0x0000001d43117c20 */ /* 0x000fe20008400000 */
[----:B------:R-:W-:Y:S01]  /*7600*/  FSEL R19, R19, -INF , !P0 ;  /* 0xff80000013137808 */ /* 0x000fe20004000000 */
[----:B--2---:R-:W1:Y:S01]  /*7610*/  SYNCS.PHASECHK.TRANS64.TRYWAIT P0, [UR27], R142 ;  /* 0x0000008eff0075a7 */ /* 0x004e62000800111b */
[----:B------:R-:W-:Y:S02]  /*7620*/  FSEL R18, R18, -INF , !P1 ;  /* 0xff80000012127808 */ /* 0x000fe40004800000 */
[----:B------:R-:W-:Y:S02]  /*7630*/  FMNMX3 R37, R37, R49, R20, !PT ;  /* 0x0000003125257276 */ /* 0x000fe40007800014 */
[----:B------:R-:W-:-:S02]  /*7640*/  FSEL R17, R17, -INF , !P3 ;  /* 0xff80000011117808 */ /* 0x000fc40005800000 */
[----:B------:R-:W-:-:S04]  /*7650*/  FMNMX3 R37, R37, R19, R18, !PT ;  /* 0x0000001325257276 */ /* 0x000fc80007800012 */
[----:B------:R-:W-:-:S05]  /*7660*/  FMNMX3 R37, R37, R17, R140, !PT ;  /* 0x0000001125257276 */ /* 0x000fca000780008c */
[--C-:B------:R-:W-:Y:S01]  /*7670*/  FADD R4, R4, -R37.reuse ;  /* 0x8000002504047221 */ /* 0x100fe20000000000 */
[--C-:B------:R-:W-:Y:S01]  /*7680*/  FADD R163, R163, -R37.reuse ;  /* 0x80000025a3a37221 */ /* 0x100fe20000000000 */
[--C-:B------:R-:W-:Y:S01]  /*7690*/  FADD R165, R165, -R37.reuse ;  /* 0x80000025a5a57221 */ /* 0x100fe20000000000 */
[--C-:B------:R-:W-:Y:S01]  /*76a0*/  FADD R164, R164, -R37.reuse ;  /* 0x80000025a4a47221 */ /* 0x100fe20000000000 */
[----:B------:R-:W-:Y:S01]  /*76b0*/  FMUL R4, R4, 1.4426950216293334961 ;  /* 0x3fb8aa3b04047820 */ /* 0x000fe20000400000 */
[--C-:B------:R-:W-:Y:S01]  /*76c0*/  FADD R166, R166, -R37.reuse ;  /* 0x80000025a6a67221 */ /* 0x100fe20000000000 */
[--C-:B------:R-:W-:Y:S01]  /*76d0*/  FADD R168, R168, -R37.reuse ;  /* 0x80000025a8a87221 */ /* 0x100fe20000000000 */
[--C-:B------:R-:W-:Y:S01]  /*76e0*/  FADD R6, R6, -R37.reuse ;  /* 0x8000002506067221 */ /* 0x100fe20000000000 */
[----:B------:R2:W3:Y:S01]  /*76f0*/  MUFU.EX2 R51, R4 ;  /* 0x0000000400337308 */ /* 0x0004e20000000800 */
[--C-:B------:R-:W-:Y:S01]  /*7700*/  FADD R7, R7, -R37.reuse ;  /* 0x8000002507077221 */ /* 0x100fe20000000000 */
[--C-:B------:R-:W-:Y:S01]  /*7710*/  FADD R8, R8, -R37.reuse ;  /* 0x8000002508087221 */ /* 0x100fe20000000000 */
[--C-:B------:R-:W-:Y:S01]  /*7720*/  FADD R10, R10, -R37.reuse ;  /* 0x800000250a0a7221 */ /* 0x100fe20000000000 */
[--C-:B------:R-:W-:Y:S01]  /*7730*/  FADD R9, R9, -R37.reuse ;  /* 0x8000002509097221 */ /* 0x100fe20000000000 */
[--C-:B------:R-:W-:Y:S01]  /*7740*/  FADD R12, R12, -R37.reuse ;  /* 0x800000250c0c7221 */ /* 0x100fe20000000000 */
[--C-:B------:R-:W-:Y:S01]  /*7750*/  FADD R11, R11, -R37.reuse ;  /* 0x800000250b0b7221 */ /* 0x100fe20000000000 */
[--C-:B------:R-:W-:Y:S01]  /*7760*/  FADD R13, R13, -R37.reuse ;  /* 0x800000250d0d7221 */ /* 0x100fe20000000000 */
[--C-:B------:R-:W-:Y:S01]  /*7770*/  FADD R5, R5, -R37.reuse ;  /* 0x8000002505057221 */ /* 0x100fe20000000000 */
[--C-:B--2---:R-:W-:Y:S01]  /*7780*/  FADD R4, R14, -R37.reuse ;  /* 0x800000250e047221 */ /* 0x104fe20000000000 */
[----:B------:R-:W-:Y:S01]  /*7790*/  FMUL R64, R163, 1.4426950216293334961 ;  /* 0x3fb8aa3ba3407820 */ /* 0x000fe20000400000 */
        /* <DEDUP_REMOVED lines=14> */
[--C-:B------:R-:W-:Y:S01]  /*7880*/  FADD R4, R16, -R37.reuse ;  /* 0x8000002510047221 */ /* 0x100fe20000000000 */
[----:B------:R-:W2:Y:S01]  /*7890*/  MUFU.EX2 R53, R6 ;  /* 0x0000000600357308 */ /* 0x000ea20000000800 */
[----:B------:R-:W-:-:S07]  /*78a0*/  FADD R167, R167, -R37 ;  /* 0x80000025a7a77221 */ /* 0x000fce0000000000 */
[----:B------:R-:W4:Y:S08]  /*78b0*/  MUFU.EX2 R54, R7 ;  /* 0x0000000700367308 */ /* 0x000f300000000800 */
[----:B------:R-:W0:Y:S08]  /*78c0*/  MUFU.EX2 R55, R8 ;  /* 0x0000000800377308 */ /* 0x000e300000000800 */
        /* <DEDUP_REMOVED lines=11> */
[----:B------:R5:W0:Y:S02]  /*7980*/  MUFU.EX2 R52, R5 ;  /* 0x0000000500347308 */ /* 0x000a240000000800 */
[----:B-----5:R-:W-:Y:S01]  /*7990*/  FMUL R5, R4, 1.4426950216293334961 ;  /* 0x3fb8aa3b04057820 */ /* 0x020fe20000400000 */
[----:B------:R-:W-:-:S05]  /*79a0*/  FADD R4, R15, -R37 ;  /* 0x800000250f047221 */ /* 0x000fca0000000000 */
[----:B------:R-:W0:Y:S01]  /*79b0*/  MUFU.EX2 R15, R5 ;  /* 0x00000005000f7308 */ /* 0x000e220000000800 */
[----:B------:R-:W-:-:S07]  /*79c0*/  FMUL R4, R4, 1.4426950216293334961 ;  /* 0x3fb8aa3b04047820 */ /* 0x000fce0000400000 */
[----:B------:R5:W0:Y:S02]  /*79d0*/  MUFU.EX2 R60, R4 ;  /* 0x00000004003c7308 */ /* 0x000a240000000800 */
[----:B-----5:R-:W-:Y:S01]  /*79e0*/  IMAD.WIDE R4, R143, 0x2, R134 ;  /* 0x000000028f047825 */ /* 0x020fe200078e0286 */
[----:B-1234-:R-:W-:Y:S06]  /*79f0*/  @!P0 BRA `(.L_x_18) ;  /* 0x0000002c00bc8947 */ /* 0x01efec0003800000 */
.L_x_26:
[----:B------:R-:W-:-:S04]  /*7a00*/  IMAD.WIDE R8, R143, 0x2, R126 ;  /* 0x000000028f087825 */ /* 0x000fc800078e027e */
[----:B------:R-:W-:Y:S01]  /*7a10*/  FADD R161, R161, -R37 ;  /* 0x80000025a1a17221 */ /* 0x000fe20000000000 */
[----:B------:R-:W2:Y:S01]  /*7a20*/  LDG.E.U16 R40, desc[UR22][R4.64] ;  /* 0x0000001604287981 */ /* 0x000ea2000c1e1500 */
[----:B------:R-:W-:Y:S01]  /*7a30*/  FMUL R142, R167, 1.4426950216293334961 ;  /* 0x3fb8aa3ba78e7820 */ /* 0x000fe20000400000 */
[----:B------:R-:W-:-:S04]  /*7a40*/  IMAD.WIDE R10, R143, 0x2, R118 ;  /* 0x000000028f0a7825 */ /* 0x000fc800078e0276 */
[----:B------:R-:W-:Y:S01]  /*7a50*/  IMAD.WIDE R6, R143, 0x2, R132 ;  /* 0x000000028f067825 */ /* 0x000fe200078e0284 */
[----:B------:R1:W3:Y:S03]  /*7a60*/  LDG.E.U16 R44, desc[UR22][R8.64] ;  /* 0x00000016082c7981 */ /* 0x0002e6000c1e1500 */
[----:B------:R-:W-:Y:S01]  /*7a70*/  FMUL R161, R161, 1.4426950216293334961 ;  /* 0x3fb8aa3ba1a17820 */ /* 0x000fe20000400000 */
[----:B------:R-:W-:Y:S01]  /*7a80*/  FADD R159, R159, -R37 ;  /* 0x800000259f9f7221 */ /* 0x000fe20000000000 */
[C---:B------:R-:W-:Y:S01]  /*7a90*/  IMAD.WIDE R62, R143.reuse, 0x2, R110 ;  /* 0x000000028f3e7825 */ /* 0x040fe200078e026e */
[----:B------:R-:W4:Y:S03]  /*7aa0*/  LDG.E.U16 R42, desc[UR22][R10.64] ;  /* 0x000000160a2a7981 */ /* 0x000f26000c1e1500 */
[C---:B------:R-:W-:Y:S01]  /*7ab0*/  IMAD.WIDE R12, R143.reuse, 0x2, R124 ;  /* 0x000000028f0c7825 */ /* 0x040fe200078e027c */
[----:B------:R5:W2:Y:S03]  /*7ac0*/  LDG.E.U16 R39, desc[UR22][R6.64] ;  /* 0x0000001606277981 */ /* 0x000aa6000c1e1500 */
[C---:B------:R-:W-:Y:S01]  /*7ad0*/  IMAD.WIDE R170, R143.reuse, 0x2, R108 ;  /* 0x000000028faa7825 */ /* 0x040fe200078e026c */
[----:B------:R0:W2:Y:S03]  /*7ae0*/  LDG.E.U16 R46, desc[UR22][R62.64] ;  /* 0x000000163e2e7981 */ /* 0x0000a6000c1e1500 */
[----:B-1----:R-:W-:-:S04]  /*7af0*/  IMAD.WIDE R8, R143, 0x2, R116 ;  /* 0x000000028f087825 */ /* 0x002fc800078e0274 */
[----:B------:R-:W-:-:S04]  /*7b00*/  IMAD.WIDE R4, R143, 0x2, R122 ;  /* 0x000000028f047825 */ /* 0x000fc800078e027a */
[----:B-----5:R-:W-:Y:S01]  /*7b10*/  FADD R6, R157, -R37 ;  /* 0x800000259d067221 */ /* 0x020fe20000000000 */
[----:B------:R1:W-:Y:S01]  /*7b20*/  MUFU.EX2 R167, R161 ;  /* 0x000000a100a77308 */ /* 0x0003e20000000800 */
[----:B------:R5:W2:Y:S01]  /*7b30*/  LDG.E.U16 R47, desc[UR22][R12.64] ;  /* 0x000000160c2f7981 */ /* 0x000aa2000c1e1500 */
[----:B------:R-:W-:-:S04]  /*7b40*/  IMAD.WIDE R10, R143, 0x2, R130 ;  /* 0x000000028f0a7825 */ /* 0x000fc800078e0282 */
[----:B------:R-:W-:Y:S01]  /*7b50*/  FMUL R169, R159, 1.4426950216293334961 ;  /* 0x3fb8aa3b9fa97820 */ /* 0x000fe20000400000 */
[----:B------:R-:W-:Y:S01]  /*7b60*/  FADD R160, R160, -R37 ;  /* 0x80000025a0a07221 */ /* 0x000fe20000000000 */
[----:B------:R1:W2:Y:S01]  /*7b70*/  LDG.E.U16 R67, desc[UR22][R170.64] ;  /* 0x00000016aa437981 */ /* 0x0002a2000c1e1500 */
[----:B0-----:R-:W-:-:S03]  /*7b80*/  IMAD.WIDE R62, R143, 0x2, R114 ;  /* 0x000000028f3e7825 */ /* 0x001fc600078e0272 */
[----:B------:R0:W2:Y:S01]  /*7b90*/  LDG.E.U16 R61, desc[UR22][R8.64] ;  /* 0x00000016083d7981 */ /* 0x0000a2000c1e1500 */
[----:B-----5:R-:W-:-:S03]  /*7ba0*/  IMAD.WIDE R12, R143, 0x2, R106 ;  /* 0x000000028f0c7825 */ /* 0x020fc600078e026a */
[----:B------:R5:W2:Y:S01]  /*7bb0*/  LDG.E.U16 R159, desc[UR22][R10.64] ;  /* 0x000000160a9f7981 */ /* 0x000aa2000c1e1500 */
[----:B-1----:R-:W-:Y:S01]  /*7bc0*/  FMUL R171, R6, 1.4426950216293334961 ;  /* 0x3fb8aa3b06ab7820 */ /* 0x002fe20000400000 */
[C---:B------:R-:W-:Y:S02]  /*7bd0*/  IMAD.WIDE R6, R143.reuse, 0x2, R104 ;  /* 0x000000028f067825 */ /* 0x040fe400078e0268 */
[----:B------:R1:W2:Y:S02]  /*7be0*/  LDG.E.U16 R161, desc[UR22][R4.64] ;  /* 0x0000001604a17981 */ /* 0x0002a4000c1e1500 */
[----:B0-----:R-:W-:-:S04]  /*7bf0*/  IMAD.WIDE R8, R143, 0x2, R128 ;  /* 0x000000028f087825 */ /* 0x001fc800078e0280 */
[----:B------:R-:W-:Y:S01]  /*7c00*/  FMUL R166, R160, 1.4426950216293334961 ;  /* 0x3fb8aa3ba0a67820 */ /* 0x000fe20000400000 */
[----:B------:R-:W2:Y:S01]  /*7c10*/  LDG.E.U16 R63, desc[UR22][R62.64] ;  /* 0x000000163e3f7981 */ /* 0x000ea2000c1e1500 */
[----:B-----5:R-:W-:-:S04]  /*7c20*/  IMAD.WIDE R10, R143, 0x2, R120 ;  /* 0x000000028f0a7825 */ /* 0x020fc800078e0278 */
[----:B------:R-:W-:Y:S01]  /*7c30*/  FADD R168, R158, -R37 ;  /* 0x800000259ea87221 */ /* 0x000fe20000000000 */
[----:B------:R-:W5:Y:S01]  /*7c40*/  LDG.E.U16 R157, desc[UR22][R12.64] ;  /* 0x000000160c9d7981 */ /* 0x000f62000c1e1500 */
[----:B-1----:R-:W-:-:S03]  /*7c50*/  IMAD.WIDE R4, R143, 0x2, R112 ;  /* 0x000000028f047825 */ /* 0x002fc600078e0270 */
[----:B------:R0:W2:Y:S04]  /*7c60*/  LDG.E.U16 R160, desc[UR22][R8.64] ;  /* 0x0000001608a07981 */ /* 0x0000a8000c1e1500 */
[----:B------:R-:W2:Y:S04]  /*7c70*/  LDG.E.U16 R62, desc[UR22][R10.64] ;  /* 0x000000160a3e7981 */ /* 0x000ea8000c1e1500 */
[----:B------:R1:W2:Y:S04]  /*7c80*/  LDG.E.U16 R158, desc[UR22][R4.64] ;  /* 0x00000016049e7981 */ /* 0x0002a8000c1e1500 */
[----:B------:R1:W2:Y:S01]  /*7c90*/  LDG.E.U16 R164, desc[UR22][R6.64] ;  /* 0x0000001606a47981 */ /* 0x0002a2000c1e1500 */
[--C-:B0-----:R-:W-:Y:S01]  /*7ca0*/  FADD R8, R27, -R37.reuse ;  /* 0x800000251b087221 */ /* 0x101fe20000000000 */
[----:B-1----:R-:W-:-:S04]  /*7cb0*/  FADD R4, R146, -R37 ;  /* 0x8000002592047221 */ /* 0x002fc80000000000 */
[----:B------:R-:W-:Y:S01]  /*7cc0*/  FMUL R5, R4, 1.4426950216293334961 ;  /* 0x3fb8aa3b04057820 */ /* 0x000fe20000400000 */
[--C-:B------:R-:W-:Y:S01]  /*7cd0*/  FADD R4, R156, -R37.reuse ;  /* 0x800000259c047221 */ /* 0x100fe20000000000 */
[----:B------:R-:W-:Y:S01]  /*7ce0*/  FMUL R9, R8, 1.4426950216293334961 ;  /* 0x3fb8aa3b08097820 */ /* 0x000fe20000400000 */
[--C-:B------:R-:W-:Y:S02]  /*7cf0*/  FADD R8, R24, -R37.reuse ;  /* 0x8000002518087221 */ /* 0x100fe40000000000 */
[----:B------:R-:W-:Y:S01]  /*7d00*/  FMUL R6, R4, 1.4426950216293334961 ;  /* 0x3fb8aa3b04067820 */ /* 0x000fe20000400000 */
[--C-:B------:R-:W-:Y:S01]  /*7d10*/  FADD R4, R149, -R37.reuse ;  /* 0x8000002595047221 */ /* 0x100fe20000000000 */
[----:B------:R-:W-:Y:S01]  /*7d20*/  FMUL R12, R8, 1.4426950216293334961 ;  /* 0x3fb8aa3b080c7820 */ /* 0x000fe20000400000 */
[--C-:B------:R-:W-:Y:S02]  /*7d30*/  FADD R8, R155, -R37.reuse ;  /* 0x800000259b087221 */ /* 0x100fe40000000000 */
[----:B------:R-:W-:Y:S01]  /*7d40*/  FMUL R7, R4, 1.4426950216293334961 ;  /* 0x3fb8aa3b04077820 */ /* 0x000fe20000400000 */
[--C-:B------:R-:W-:Y:S01]  /*7d50*/  FADD R4, R147, -R37.reuse ;  /* 0x8000002593047221 */ /* 0x100fe20000000000 */
[----:B------:R0:W-:Y:S01]  /*7d60*/  MUFU.EX2 R24, R9 ;  /* 0x0000000900187308 */ /* 0x0001e20000000800 */
[----:B------:R-:W-:Y:S01]  /*7d70*/  FMUL R8, R8, 1.4426950216293334961 ;  /* 0x3fb8aa3b08087820 */ /* 0x000fe20000400000 */
[----:B------:R-:W-:Y:S01]  /*7d80*/  FMUL R168, R168, 1.4426950216293334961 ;  /* 0x3fb8aa3ba8a87820 */ /* 0x000fe20000400000 */
[----:B0-----:R-:W-:Y:S01]  /*7d90*/  FMUL R9, R4, 1.4426950216293334961 ;  /* 0x3fb8aa3b04097820 */ /* 0x001fe20000400000 */
[----:B------:R-:W-:-:S04]  /*7da0*/  FADD R4, R22, -R37 ;  /* 0x8000002516047221 */ /* 0x000fc80000000000 */
[----:B------:R0:W-:Y:S02]  /*7db0*/  MUFU.EX2 R146, R8 ;  /* 0x0000000800927308 */ /* 0x0001e40000000800 */
[----:B0-----:R-:W-:Y:S01]  /*7dc0*/  FMUL R8, R4, 1.4426950216293334961 ;  /* 0x3fb8aa3b04087820 */ /* 0x001fe20000400000 */
[----:B------:R-:W-:-:S05]  /*7dd0*/  FADD R4, R153, -R37 ;  /* 0x8000002599047221 */ /* 0x000fca0000000000 */
        /* <DEDUP_REMOVED lines=12> */
[----:B------:R0:W-:Y:S01]  /*7ea0*/  MUFU.EX2 R145, R6 ;  /* 0x0000000600917308 */ /* 0x0001e20000000800 */
[----:B------:R-:W-:Y:S01]  /*7eb0*/  FMUL R4, R4, 1.4426950216293334961 ;  /* 0x3fb8aa3b04047820 */ /* 0x000fe20000400000 */
[----:B------:R-:W-:Y:S01]  /*7ec0*/  FADD R152, R152, -R37 ;  /* 0x8000002598987221 */ /* 0x000fe20000000000 */
[----:B0-----:R-:W-:-:S05]  /*7ed0*/  FADD R6, R51, R52 ;  /* 0x0000003433067221 */ /* 0x001fca0000000000 */
[----:B------:R0:W-:Y:S08]  /*7ee0*/  MUFU.EX2 R170, R4 ;  /* 0x0000000400aa7308 */ /* 0x0001f00000000800 */
[----:B------:R1:W-:Y:S01]  /*7ef0*/  MUFU.EX2 R148, R7 ;  /* 0x0000000700947308 */ /* 0x0003e20000000800 */
[----:B0-----:R-:W-:-:S07]  /*7f00*/  FADD R4, R35, -R37 ;  /* 0x8000002523047221 */ /* 0x001fce0000000000 */
[----:B------:R0:W-:Y:S01]  /*7f10*/  MUFU.EX2 R151, R5 ;  /* 0x0000000500977308 */ /* 0x0001e20000000800 */
[----:B-1----:R-:W-:Y:S01]  /*7f20*/  FADD R7, R53, R6 ;  /* 0x0000000635077221 */ /* 0x002fe20000000000 */
[----:B0-----:R-:W-:Y:S01]  /*7f30*/  FMUL R5, R152, 1.4426950216293334961 ;  /* 0x3fb8aa3b98057820 */ /* 0x001fe20000400000 */
[----:B------:R-:W-:Y:S02]  /*7f40*/  FMUL R152, R4, 1.4426950216293334961 ;  /* 0x3fb8aa3b04987820 */ /* 0x000fe40000400000 */
[----:B------:R-:W-:-:S04]  /*7f50*/  FADD R4, R54, R7 ;  /* 0x0000000736047221 */ /* 0x000fc80000000000 */
[----:B------:R-:W-:Y:S01]  /*7f60*/  FADD R7, R55, R4 ;  /* 0x0000000437077221 */ /* 0x000fe20000000000 */
[----:B------:R0:W-:Y:S03]  /*7f70*/  MUFU.EX2 R35, R5 ;  /* 0x0000000500237308 */ /* 0x0001e60000000800 */
[----:B------:R-:W-:-:S04]  /*7f80*/  FADD R6, R56, R7 ;  /* 0x0000000738067221 */ /* 0x000fc80000000000 */
[----:B0-----:R-:W-:-:S04]  /*7f90*/  FADD R5, R57, R6 ;  /* 0x0000000639057221 */ /* 0x001fc80000000000 */
[----:B------:R-:W-:-:S04]  /*7fa0*/  FADD R5, R58, R5 ;  /* 0x000000053a057221 */ /* 0x000fc80000000000 */
[----:B------:R-:W-:Y:S01]  /*7fb0*/  FADD R6, R14, R5 ;  /* 0x000000050e067221 */ /* 0x000fe20000000000 */
[----:B------:R-:W-:-:S03]  /*7fc0*/  FADD R4, R33, -R37 ;  /* 0x8000002521047221 */ /* 0x000fc60000000000 */
[----:B------:R-:W-:Y:S01]  /*7fd0*/  FADD R5, R59, R6 ;  /* 0x000000063b057221 */ /* 0x000fe20000000000 */
[----:B------:R-:W-:-:S03]  /*7fe0*/  FMUL R4, R4, 1.4426950216293334961 ;  /* 0x3fb8aa3b04047820 */ /* 0x000fc60000400000 */
[----:B------:R-:W-:Y:S01]  /*7ff0*/  FADD R6, R16, R5 ;  /* 0x0000000510067221 */ /* 0x000fe20000000000 */
[----:B------:R0:W-:Y:S03]  /*8000*/  MUFU.EX2 R172, R4 ;  /* 0x0000000400ac7308 */ /* 0x0001e60000000800 */
[----:B------:R-:W-:Y:S01]  /*8010*/  FADD R5, R15, R6 ;  /* 0x000000060f057221 */ /* 0x000fe20000000000 */
[----:B------:R-:W-:-:S03]  /*8020*/  FADD R162, R162, -R37 ;  /* 0x80000025a2a27221 */ /* 0x000fc60000000000 */
[----:B0-----:R-:W-:Y:S01]  /*8030*/  FADD R4, R60, R5 ;  /* 0x000000053c047221 */ /* 0x001fe20000000000 */
[----:B------:R-:W0:Y:S03]  /*8040*/  MUFU.EX2 R142, R142 ;  /* 0x0000008e008e7308 */ /* 0x000e260000000800 */
[----:B------:R-:W-:Y:S01]  /*8050*/  FADD R5, R65, R4 ;  /* 0x0000000441057221 */ /* 0x000fe20000000000 */
[----:B------:R-:W-:-:S03]  /*8060*/  FMUL R162, R162, 1.4426950216293334961 ;  /* 0x3fb8aa3ba2a27820 */ /* 0x000fc60000400000 */
[----:B------:R-:W-:-:S04]  /*8070*/  FADD R4, R64, R5 ;  /* 0x0000000540047221 */ /* 0x000fc80000000000 */
[----:B------:R-:W-:Y:S01]  /*8080*/  FADD R5, R163, R4 ;  /* 0x00000004a3057221 */ /* 0x000fe20000000000 */
[----:B------:R-:W1:Y:S03]  /*8090*/  MUFU.EX2 R162, R162 ;  /* 0x000000a200a27308 */ /* 0x000e660000000800 */
[----:B------:R-:W-:-:S04]  /*80a0*/  FADD R4, R66, R5 ;  /* 0x0000000542047221 */ /* 0x000fc80000000000 */
[----:B------:R-:W-:Y:S01]  /*80b0*/  FADD R5, R165, R4 ;  /* 0x00000004a5057221 */ /* 0x000fe20000000000 */
[----:B------:R-:W1:Y:S03]  /*80c0*/  MUFU.EX2 R169, R169 ;  /* 0x000000a900a97308 */ /* 0x000e660000000800 */
[----:B0-----:R-:W-:-:S05]  /*80d0*/  FADD R4, R142, R5 ;  /* 0x000000058e047221 */ /* 0x001fca0000000000 */
[----:B------:R-:W0:Y:S01]  /*80e0*/  MUFU.EX2 R166, R166 ;  /* 0x000000a600a67308 */ /* 0x000e220000000800 */
[----:B------:R-:W-:-:S07]  /*80f0*/  FADD R5, R167, R4 ;  /* 0x00000004a7057221 */ /* 0x000fce0000000000 */
[----:B------:R-:W3:Y:S01]  /*8100*/  MUFU.EX2 R171, R171 ;  /* 0x000000ab00ab7308 */ /* 0x000ee20000000800 */
[----:B-1----:R-:W-:-:S04]  /*8110*/  FADD R4, R162, R5 ;  /* 0x00000005a2047221 */ /* 0x002fc80000000000 */
[----:B------:R-:W-:-:S03]  /*8120*/  FADD R5, R169, R4 ;  /* 0x00000004a9057221 */ /* 0x000fc60000000000 */
[----:B------:R-:W1:Y:S01]  /*8130*/  MUFU.EX2 R155, R12 ;  /* 0x0000000c009b7308 */ /* 0x000e620000000800 */
[----:B0-----:R-:W-:-:S04]  /*8140*/  FADD R4, R166, R5 ;  /* 0x00000005a6047221 */ /* 0x001fc80000000000 */
[----:B---3--:R-:W-:-:S04]  /*8150*/  FADD R4, R171, R4 ;  /* 0x00000004ab047221 */ /* 0x008fc80000000000 */
[----:B------:R-:W-:-:S04]  /*8160*/  FADD R5, R27, R4 ;  /* 0x000000041b057221 */ /* 0x000fc80000000000 */
[----:B------:R-:W-:Y:S01]  /*8170*/  FADD R4, R24, R5 ;  /* 0x0000000518047221 */ /* 0x000fe20000000000 */
[----:B------:R-:W0:Y:S03]  /*8180*/  MUFU.EX2 R22, R9 ;  /* 0x0000000900167308 */ /* 0x000e260000000800 */
[----:B-1----:R-:W-:Y:S01]  /*8190*/  FADD R5, R155, R4 ;  /* 0x000000049b057221 */ /* 0x002fe20000000000 */
[----:B------:R-:W-:-:S03]  /*81a0*/  FADD R38, R38, -R37 ;  /* 0x8000002526267221 */ /* 0x000fc60000000000 */
[----:B------:R-:W-:Y:S01]  /*81b0*/  FADD R5, R146, R5 ;  /* 0x0000000592057221 */ /* 0x000fe20000000000 */
[----:B------:R-:W1:Y:S01]  /*81c0*/  MUFU.EX2 R153, R8 ;  /* 0x0000000800997308 */ /* 0x000e620000000800 */
[----:B------:R-:W-:Y:S02]  /*81d0*/  FADD R36, R36, -R37 ;  /* 0x8000002524247221 */ /* 0x000fe40000000000 */
[----:B------:R-:W-:Y:S01]  /*81e0*/  FADD R4, R156, R5 ;  /* 0x000000059c047221 */ /* 0x000fe20000000000 */
[----:B------:R-:W-:Y:S01]  /*81f0*/  FMUL R38, R38, 1.4426950216293334961 ;  /* 0x3fb8aa3b26267820 */ /* 0x000fe20000400000 */
[----:B------:R-:W-:Y:S02]  /*8200*/  FMUL R36, R36, 1.4426950216293334961 ;  /* 0x3fb8aa3b24247820 */ /* 0x000fe40000400000 */
[----:B------:R-:W-:Y:S01]  /*8210*/  FADD R6, R149, R4 ;  /* 0x0000000495067221 */ /* 0x000fe20000000000 */
[----:B------:R-:W3:Y:S01]  /*8220*/  MUFU.EX2 R168, R168 ;  /* 0x000000a800a87308 */ /* 0x000ee20000000800 */
[----:B------:R-:W-:-:S02]  /*8230*/  FADD R4, R45, -R37 ;  /* 0x800000252d047221 */ /* 0x000fc40000000000 */
[----:B------:R-:W-:-:S05]  /*8240*/  FADD R5, R147, R6 ;  /* 0x0000000693057221 */ /* 0x000fca0000000000 */
[----:B------:R-:W0:Y:S08]  /*8250*/  MUFU.EX2 R154, R38 ;  /* 0x00000026009a7308 */ /* 0x000e300000000800 */
[----:B------:R0:W-:Y:S01]  /*8260*/  MUFU.EX2 R174, R36 ;  /* 0x0000002400ae7308 */ /* 0x0001e20000000800 */
[----:B------:R-:W-:Y:S01]  /*8270*/  FADD R43, R43, -R37 ;  /* 0x800000252b2b7221 */ /* 0x000fe20000000000 */
[----:B0-----:R-:W-:Y:S01]  /*8280*/  FMUL R36, R4, 1.4426950216293334961 ;  /* 0x3fb8aa3b04247820 */ /* 0x001fe20000400000 */
[----:B------:R-:W-:-:S04]  /*8290*/  FADD R4, R22, R5 ;  /* 0x0000000516047221 */ /* 0x000fc80000000000 */
[----:B-1----:R-:W-:Y:S01]  /*82a0*/  FADD R5, R153, R4 ;  /* 0x0000000499057221 */ /* 0x002fe20000000000 */
[----:B------:R-:W-:-:S03]  /*82b0*/  FADD R150, R150, -R37 ;  /* 0x8000002596967221 */ /* 0x000fc60000000000 */
[----:B---3--:R-:W-:Y:S01]  /*82c0*/  FADD R5, R168, R5 ;  /* 0x00000005a8057221 */ /* 0x008fe20000000000 */
[----:B------:R-:W-:Y:S01]  /*82d0*/  FMUL R43, R43, 1.4426950216293334961 ;  /* 0x3fb8aa3b2b2b7820 */ /* 0x000fe20000400000 */
[----:B------:R-:W-:Y:S02]  /*82e0*/  FMUL R150, R150, 1.4426950216293334961 ;  /* 0x3fb8aa3b96967820 */ /* 0x000fe40000400000 */
[----:B------:R-:W-:Y:S01]  /*82f0*/  FADD R8, R154, R5 ;  /* 0x000000059a087221 */ /* 0x000fe20000000000 */
[----:B------:R-:W0:Y:S01]  /*8300*/  MUFU.EX2 R175, R43 ;  /* 0x0000002b00af7308 */ /* 0x000e220000000800 */
[----:B------:R-:W-:Y:S02]  /*8310*/  FADD R41, R41, -R37 ;  /* 0x8000002529297221 */ /* 0x000fe40000000000 */
[----:B------:R-:W-:Y:S02]  /*8320*/  FADD R8, R151, R8 ;  /* 0x0000000897087221 */ /* 0x000fe40000000000 */
[----:B------:R-:W-:-:S02]  /*8330*/  FMUL R41, R41, 1.4426950216293334961 ;  /* 0x3fb8aa3b29297820 */ /* 0x000fc40000400000 */
[----:B------:R-:W-:Y:S01]  /*8340*/  FADD R11, R145, R8 ;  /* 0x00000008910b7221 */ /* 0x000fe20000000000 */
[----:B------:R-:W1:Y:S03]  /*8350*/  MUFU.EX2 R150, R150 ;  /* 0x0000009600967308 */ /* 0x000e660000000800 */
[----:B------:R-:W-:Y:S01]  /*8360*/  FADD R11, R148, R11 ;  /* 0x0000000b940b7221 */ /* 0x000fe20000000000 */
[----:B------:R-:W-:-:S04]  /*8370*/  FADD R48, R48, -R37 ;  /* 0x8000002530307221 */ /* 0x000fc80000000000 */
[----:B------:R3:W1:Y:S01]  /*8380*/  MUFU.EX2 R177, R41 ;  /* 0x0000002900b17308 */ /* 0x0006620000000800 */
[----:B------:R-:W-:Y:S01]  /*8390*/  F2FP.F16.F32.PACK_AB R8, R59, R14 ;  /* 0x0000000e3b08723e */ /* 0x000fe200000000ff */
[----:B------:R-:W-:Y:S01]  /*83a0*/  FADD R14, R170, R11 ;  /* 0x0000000baa0e7221 */ /* 0x000fe20000000000 */
[----:B------:R-:W-:Y:S01]  /*83b0*/  FMUL R48, R48, 1.4426950216293334961 ;  /* 0x3fb8aa3b30307820 */ /* 0x000fe20000400000 */
[--C-:B------:R-:W-:Y:S01]  /*83c0*/  FADD R28, R28, -R37.reuse ;  /* 0x800000251c1c7221 */ /* 0x100fe20000000000 */
[----:B------:R-:W-:Y:S01]  /*83d0*/  F2FP.F16.F32.PACK_AB R9, R15, R16 ;  /* 0x000000100f09723e */ /* 0x000fe200000000ff */
[--C-:B------:R-:W-:Y:S01]  /*83e0*/  FADD R19, R19, -R37.reuse ;  /* 0x8000002513137221 */ /* 0x100fe20000000000 */
[----:B0-----:R-:W-:Y:S01]  /*83f0*/  FADD R15, R175, R14 ;  /* 0x0000000eaf0f7221 */ /* 0x001fe20000000000 */
[----:B------:R-:W0:Y:S01]  /*8400*/  MUFU.EX2 R152, R152 ;  /* 0x0000009800987308 */ /* 0x000e220000000800 */
[--C-:B------:R-:W-:Y:S01]  /*8410*/  FADD R50, R50, -R37.reuse ;  /* 0x8000002532327221 */ /* 0x100fe20000000000 */
[----:B------:R-:W-:Y:S01]  /*8420*/  F2FP.F16.F32.PACK_AB R4, R52, R51 ;  /* 0x000000333404723e */ /* 0x000fe200000000ff */
[--C-:B------:R-:W-:Y:S01]  /*8430*/  FADD R49, R49, -R37.reuse ;  /* 0x8000002531317221 */ /* 0x100fe20000000000 */
[--C-:B------:R-:W-:Y:S01]  /*8440*/  FADD R18, R18, -R37.reuse ;  /* 0x8000002512127221 */ /* 0x100fe20000000000 */
[--C-:B------:R-:W-:Y:S01]  /*8450*/  FADD R21, R21, -R37.reuse ;  /* 0x8000002515157221 */ /* 0x100fe20000000000 */
[----:B------:R-:W-:Y:S01]  /*8460*/  FMUL R28, R28, 1.4426950216293334961 ;  /* 0x3fb8aa3b1c1c7820 */ /* 0x000fe20000400000 */
[----:B------:R-:W-:Y:S01]  /*8470*/  FMUL R52, R19, 1.4426950216293334961 ;  /* 0x3fb8aa3b13347820 */ /* 0x000fe20000400000 */
[----:B------:R-:W0:Y:S01]  /*8480*/  MUFU.EX2 R33, R48 ;  /* 0x0000003000217308 */ /* 0x000e220000000800 */
        /* <DEDUP_REMOVED lines=8> */
[----:B------:R-:W-:Y:S01]  /*8510*/  FADD R20, R20, -R37 ;  /* 0x8000002514147221 */ /* 0x000fe20000000000 */
[----:B-1----:R-:W-:Y:S01]  /*8520*/  FADD R16, R150, R15 ;  /* 0x0000000f96107221 */ /* 0x002fe20000000000 */
[----:B------:R-:W-:Y:S01]  /*8530*/  FADD R19, R17, -R37 ;  /* 0x8000002511137221 */ /* 0x000fe20000000000 */
[----:B------:R-:W-:Y:S01]  /*8540*/  FMUL R50, R50, 1.4426950216293334961 ;  /* 0x3fb8aa3b32327820 */ /* 0x000fe20000400000 */
[----:B---3--:R-:W-:Y:S01]  /*8550*/  FMUL R41, R49, 1.4426950216293334961 ;  /* 0x3fb8aa3b31297820 */ /* 0x008fe20000400000 */
[----:B------:R-:W-:Y:S01]  /*8560*/  FMUL R51, R18, 1.4426950216293334961 ;  /* 0x3fb8aa3b12337820 */ /* 0x000fe20000400000 */
[----:B------:R-:W-:Y:S01]  /*8570*/  FMUL R21, R21, 1.4426950216293334961 ;  /* 0x3fb8aa3b15157820 */ /* 0x000fe20000400000 */
[----:B------:R1:W-:Y:S01]  /*8580*/  MUFU.EX2 R38, R28 ;  /* 0x0000001c00267308 */ /* 0x0003e20000000800 */
        /* <DEDUP_REMOVED lines=9> */
[----:B------:R-:W-:Y:S01]  /*8620*/  FADD R18, R177, R16 ;  /* 0x00000010b1127221 */ /* 0x000fe20000000000 */
[----:B-1----:R-:W-:Y:S01]  /*8630*/  FMUL R28, R19, 1.4426950216293334961 ;  /* 0x3fb8aa3b131c7820 */ /* 0x002fe20000400000 */
[----:B------:R-:W1:Y:S01]  /*8640*/  MUFU.EX2 R179, R50 ;  /* 0x0000003200b37308 */ /* 0x000e620000000800 */
[----:B------:R-:W-:-:S02]  /*8650*/  F2FP.F16.F32.PACK_AB R5, R54, R53 ;  /* 0x000000353605723e */ /* 0x000fc400000000ff */
[----:B------:R-:W-:-:S05]  /*8660*/  F2FP.F16.F32.PACK_AB R16, R24, R27 ;  /* 0x0000001b1810723e */ /* 0x000fca00000000ff */
[----:B------:R3:W-:Y:S08]  /*8670*/  MUFU.EX2 R48, R21 ;  /* 0x0000001500307308 */ /* 0x0007f00000000800 */
[----:B------:R-:W-:Y:S01]  /*8680*/  MUFU.EX2 R178, R31 ;  /* 0x0000001f00b27308 */ /* 0x000fe20000000800 */
[----:B---3--:R-:W-:-:S07]  /*8690*/  FADD R21, R35, R18 ;  /* 0x0000001223157221 */ /* 0x008fce0000000000 */
[----:B------:R-:W3:Y:S01]  /*86a0*/  MUFU.EX2 R183, R29 ;  /* 0x0000001d00b77308 */ /* 0x000ee20000000800 */
[----:B0-----:R-:W-:-:S07]  /*86b0*/  FADD R24, R152, R21 ;  /* 0x0000001598187221 */ /* 0x001fce0000000000 */
[----:B------:R-:W0:Y:S08]  /*86c0*/  MUFU.EX2 R43, R34 ;  /* 0x00000022002b7308 */ /* 0x000e300000000800 */
[----:B------:R-:W-:Y:S08]  /*86d0*/  MUFU.EX2 R50, R26 ;  /* 0x0000001a00327308 */ /* 0x000ff00000000800 */
[----:B------:R-:W0:Y:S08]  /*86e0*/  MUFU.EX2 R173, R30 ;  /* 0x0000001e00ad7308 */ /* 0x000e300000000800 */
[----:B------:R-:W-:Y:S08]  /*86f0*/  MUFU.EX2 R176, R23 ;  /* 0x0000001700b07308 */ /* 0x000ff00000000800 */
[----:B------:R-:W0:Y:S08]  /*8700*/  MUFU.EX2 R181, R32 ;  /* 0x0000002000b57308 */ /* 0x000e300000000800 */
[----:B------:R0:W-:Y:S08]  /*8710*/  MUFU.EX2 R45, R25 ;  /* 0x00000019002d7308 */ /* 0x0001f00000000800 */
[----:B------:R-:W0:Y:S08]  /*8720*/  MUFU.EX2 R36, R36 ;  /* 0x0000002400247308 */ /* 0x000e300000000800 */
[----:B------:R-:W0:Y:S08]  /*8730*/  MUFU.EX2 R41, R41 ;  /* 0x0000002900297308 */ /* 0x000e300000000800 */
[----:B------:R0:W-:Y:S08]  /*8740*/  MUFU.EX2 R49, R20 ;  /* 0x0000001400317308 */ /* 0x0001f00000000800 */
[----:B------:R-:W0:Y:S08]  /*8750*/  MUFU.EX2 R52, R52 ;  /* 0x0000003400347308 */ /* 0x000e300000000800 */
[----:B------:R-:W-:Y:S08]  /*8760*/  MUFU.EX2 R51, R51 ;  /* 0x0000003300337308 */ /* 0x000ff00000000800 */
[----:B------:R3:W3:Y:S01]  /*8770*/  MUFU.EX2 R54, R28 ;  /* 0x0000001c00367308 */ /* 0x0006e20000000800 */
[----:B0-----:R-:W-:-:S04]  /*8780*/  FADD R25, R33, R24 ;  /* 0x0000001821197221 */ /* 0x001fc80000000000 */
[----:B------:R-:W-:Y:S01]  /*8790*/  FADD R30, R172, R25 ;  /* 0x00000019ac1e7221 */ /* 0x000fe20000000000 */
[----:B------:R-:W-:Y:S02]  /*87a0*/  F2FP.F16.F32.PACK_AB R19, R22, R147 ;  /* 0x000000931613723e */ /* 0x000fe400000000ff */
[----:B------:R-:W-:Y:S01]  /*87b0*/  F2FP.F16.F32.PACK_AB R25, R152, R35 ;  /* 0x000000239819723e */ /* 0x000fe200000000ff */
[----:B-1----:R-:W-:Y:S01]  /*87c0*/  FADD R53, R179, R30 ;  /* 0x0000001eb3357221 */ /* 0x002fe20000000000 */
[----:B------:R-:W-:Y:S01]  /*87d0*/  F2FP.F16.F32.PACK_AB R26, R172, R33 ;  /* 0x00000021ac1a723e */ /* 0x000fe200000000ff */
[----:B--2---:R-:W-:Y:S01]  /*87e0*/  STS.U16 [R3+UR9+0x4000], R40 ;  /* 0x0040002803007988 */ /* 0x004fe20008000409 */
[----:B------:R-:W-:Y:S02]  /*87f0*/  F2FP.F16.F32.PACK_AB R6, R56, R55 ;  /* 0x000000373806723e */ /* 0x000fe400000000ff */
[----:B------:R-:W-:Y:S01]  /*8800*/  F2FP.F16.F32.PACK_AB R7, R58, R57 ;  /* 0x000000393a07723e */ /* 0x000fe200000000ff */
[----:B------:R-:W-:Y:S01]  /*8810*/  STS.U16 [R3+UR9+0x4400], R44 ;  /* 0x0044002c03007988 */ /* 0x000fe20008000409 */
[----:B------:R-:W-:-:S02]  /*8820*/  F2FP.F16.F32.PACK_AB R10, R65, R60 ;  /* 0x0000003c410a723e */ /* 0x000fc400000000ff */
[----:B------:R-:W-:Y:S01]  /*8830*/  F2FP.F16.F32.PACK_AB R11, R163, R64 ;  /* 0x00000040a30b723e */ /* 0x000fe200000000ff */
[----:B----4-:R-:W-:Y:S01]  /*8840*/  STS.U16 [R3+UR9+0x4800], R42 ;  /* 0x0048002a03007988 */ /* 0x010fe20008000409 */
[----:B------:R-:W-:Y:S02]  /*8850*/  F2FP.F16.F32.PACK_AB R12, R165, R66 ;  /* 0x00000042a50c723e */ /* 0x000fe400000000ff */
[----:B------:R-:W-:Y:S01]  /*8860*/  F2FP.F16.F32.PACK_AB R13, R167, R142 ;  /* 0x0000008ea70d723e */ /* 0x000fe200000000ff */
[----:B------:R-:W-:Y:S01]  /*8870*/  STS.U16 [R3+UR9+0x4c00], R46 ;  /* 0x004c002e03007988 */ /* 0x000fe20008000409 */
        /* <DEDUP_REMOVED lines=10> */
[----:B---3--:R-:W-:Y:S02]  /*8920*/  F2FP.F16.F32.PACK_AB R28, R183, R178 ;  /* 0x000000b2b71c723e */ /* 0x008fe400000000ff */
[----:B------:R-:W-:Y:S02]  /*8930*/  F2FP.F16.F32.PACK_AB R29, R48, R43 ;  /* 0x0000002b301d723e */ /* 0x000fe400000000ff */
[----:B------:R-:W-:Y:S02]  /*8940*/  F2FP.F16.F32.PACK_AB R30, R173, R50 ;  /* 0x00000032ad1e723e */ /* 0x000fe400000000ff */
[----:B------:R-:W-:Y:S02]  /*8950*/  F2FP.F16.F32.PACK_AB R31, R181, R176 ;  /* 0x000000b0b51f723e */ /* 0x000fe400000000ff */
[----:B------:R-:W-:-:S02]  /*8960*/  F2FP.F16.F32.PACK_AB R32, R36, R45 ;  /* 0x0000002d2420723e */ /* 0x000fc400000000ff */
[----:B------:R-:W-:Y:S02]  /*8970*/  F2FP.F16.F32.PACK_AB R33, R41, R38 ;  /* 0x000000262921723e */ /* 0x000fe400000000ff */
[----:B------:R-:W-:Y:S02]  /*8980*/  F2FP.F16.F32.PACK_AB R34, R52, R49 ;  /* 0x000000313422723e */ /* 0x000fe400000000ff */
[----:B------:R-:W-:Y:S01]  /*8990*/  F2FP.F16.F32.PACK_AB R35, R54, R51 ;  /* 0x000000333623723e */ /* 0x000fe200000000ff */
[----:B------:R0:W-:Y:S04]  /*89a0*/  STS.U16 [R2+UR9+0x4100], R39 ;  /* 0x0041002702007988 */ /* 0x0001e80008000409 */
[----:B------:R1:W-:Y:S04]  /*89b0*/  STS.U16 [R2+UR9+0x4500], R47 ;  /* 0x0045002f02007988 */ /* 0x0003e80008000409 */
[----:B------:R1:W-:Y:S01]  /*89c0*/  STS.U16 [R2+UR9+0x4900], R61 ;  /* 0x0049003d02007988 */ /* 0x0003e20008000409 */
[----:B0-----:R-:W-:-:S03]  /*89d0*/  FADD R39, -R37, R140 ;  /* 0x0000008c25277221 */ /* 0x001fc60000000100 */
[----:B------:R1:W-:Y:S04]  /*89e0*/  STS.U16 [R2+UR9+0x4d00], R67 ;  /* 0x004d004302007988 */ /* 0x0003e80008000409 */
[----:B------:R1:W-:Y:S04]  /*89f0*/  STS.U16 [R90+UR9+0x4200], R159 ;  /* 0x0042009f5a007988 */ /* 0x0003e80008000409 */
[----:B------:R1:W-:Y:S04]  /*8a00*/  STS.U16 [R90+UR9+0x4600], R161 ;  /* 0x004600a15a007988 */ /* 0x0003e80008000409 */
[----:B------:R1:W-:Y:S04]  /*8a10*/  STS.U16 [R90+UR9+0x4a00], R63 ;  /* 0x004a003f5a007988 */ /* 0x0003e80008000409 */
[----:B-----5:R1:W-:Y:S01]  /*8a20*/  STS.U16 [R90+UR9+0x4e00], R157 ;  /* 0x004e009d5a007988 */ /* 0x0203e20008000409 */
[----:B------:R-:W-:Y:S03]  /*8a30*/  STTM.x32 tmem[UR11+0x60], R4 ;  /* 0x00006004000079ed */ /* 0x000fe600082c000b */
[----:B------:R1:W-:Y:S04]  /*8a40*/  STS.U16 [R91+UR9+0x4300], R160 ;  /* 0x004300a05b007988 */ /* 0x0003e80008000409 */
[----:B------:R1:W-:Y:S04]  /*8a50*/  STS.U16 [R91+UR9+0x4700], R62 ;  /* 0x0047003e5b007988 */ /* 0x0003e80008000409 */
[----:B------:R1:W-:Y:S04]  /*8a60*/  STS.U16 [R91+UR9+0x4b00], R158 ;  /* 0x004b009e5b007988 */ /* 0x0003e80008000409 */
[----:B------:R1:W-:Y:S01]  /*8a70*/  STS.U16 [R91+UR9+0x4f00], R164 ;  /* 0x004f00a45b007988 */ /* 0x0003e20008000409 */
[----:B------:R-:W-:Y:S01]  /*8a80*/  FMUL R39, R39, 1.4426950216293334961 ;  /* 0x3fb8aa3b27277820 */ /* 0x000fe20000400000 */
[----:B------:R-:W0:Y:S02]  /*8a90*/  FENCE.VIEW.ASYNC.T ;  /* 0x00000000000073c6 */ /* 0x000e240000000200 */
[----:B0-----:R-:W-:Y:S06]  /*8aa0*/  BAR.SYNC.DEFER_BLOCKING 0x0 ;  /* 0x0000000000007b1d */ /* 0x001fec0000010000 */
[----:B------:R-:W0:Y:S01]  /*8ab0*/  LDTM.x32 R4, tmem[UR11] ;  /* 0x0000000b000479ee */ /* 0x000e2200082c0000 */
[----:B------:R-:W0:Y:S01]  /*8ac0*/  MUFU.EX2 R39, R39 ;  /* 0x0000002700277308 */ /* 0x000e220000000800 */
[----:B------:R-:W-:Y:S01]  /*8ad0*/  FADD R53, R174, R53 ;  /* 0x00000035ae357221 */ /* 0x000fe20000000000 */
[----:B------:R-:W-:Y:S01]  /*8ae0*/  NOP ;  /* 0x0000000000007918 */ /* 0x000fe20000000000 */
[C---:B0-----:R-:W-:Y:S01]  /*8af0*/  FMUL R4, R39.reuse, R4 ;  /* 0x0000000427047220 */ /* 0x041fe20000400000 */
        /* <DEDUP_REMOVED lines=31> */
[----:B------:R1:W-:Y:S01]  /*8cf0*/  STTM.x32 tmem[UR11], R4 ;  /* 0x00000004000079ed */ /* 0x0003e200082c000b */
[----:B------:R-:W0:Y:S02]  /*8d00*/  FENCE.VIEW.ASYNC.T ;  /* 0x00000000000073c6 */ /* 0x000e240000000200 */
[----:B0-----:R-:W-:Y:S01]  /*8d10*/  BAR.SYNC.DEFER_BLOCKING 0x0 ;  /* 0x0000000000007b1d */ /* 0x001fe20000010000 */
[----:B------:R-:W-:-:S04]  /*8d20*/  FADD R178, R178, R53 ;  /* 0x00000035b2b27221 */ /* 0x000fc80000000000 */
[----:B------:R-:W-:-:S04]  /*8d30*/  FADD R178, R183, R178 ;  /* 0x000000b2b7b27221 */ /* 0x000fc80000000000 */
[----:B------:R-:W-:-:S04]  /*8d40*/  FADD R43, R43, R178 ;  /* 0x000000b22b2b7221 */ /* 0x000fc80000000000 */
[----:B------:R-:W-:-:S04]  /*8d50*/  FADD R43, R48, R43 ;  /* 0x0000002b302b7221 */ /* 0x000fc80000000000 */
[----:B------:R-:W-:Y:S01]  /*8d60*/  FADD R50, R50, R43 ;  /* 0x0000002b32327221 */ /* 0x000fe20000000000 */
[----:B------:R0:W-:Y:S06]  /*8d70*/  MEMBAR.ALL.CTA ;  /* 0x0000000000007992 */ /* 0x0001ec0000008000 */
[----:B0-----:R-:W0:Y:S01]  /*8d80*/  FENCE.VIEW.ASYNC.S ;  /* 0x00000000000073c6 */ /* 0x001e220000000000 */
[----:B------:R-:W-:-:S04]  /*8d90*/  FADD R173, R173, R50 ;  /* 0x00000032adad7221 */ /* 0x000fc80000000000 */
[----:B------:R-:W-:-:S04]  /*8da0*/  FADD R176, R176, R173 ;  /* 0x000000adb0b07221 */ /* 0x000fc80000000000 */
[----:B------:R-:W-:-:S04]  /*8db0*/  FADD R176, R181, R176 ;  /* 0x000000b0b5b07221 */ /* 0x000fc80000000000 */
[----:B------:R-:W-:-:S04]  /*8dc0*/  FADD R45, R45, R176 ;  /* 0x000000b02d2d7221 */ /* 0x000fc80000000000 */
[----:B------:R-:W-:-:S04]  /*8dd0*/  FADD R45, R36, R45 ;  /* 0x0000002d242d7221 */ /* 0x000fc80000000000 */
[----:B------:R-:W-:-:S04]  /*8de0*/  FADD R38, R38, R45 ;  /* 0x0000002d26267221 */ /* 0x000fc80000000000 */
[----:B------:R-:W-:-:S04]  /*8df0*/  FADD R38, R41, R38 ;  /* 0x0000002629267221 */ /* 0x000fc80000000000 */
[----:B------:R-:W-:-:S04]  /*8e00*/  FADD R49, R49, R38 ;  /* 0x0000002631317221 */ /* 0x000fc80000000000 */
[----:B------:R-:W-:Y:S01]  /*8e10*/  FADD R52, R52, R49 ;  /* 0x0000003134347221 */ /* 0x000fe20000000000 */
[----:B------:R-:W-:-:S03]  /*8e20*/  ULEA UR27, UR26, UR9, 0x3 ;  /* 0x000000091a1b7291 */ /* 0x000fc6000f8e18ff */
[----:B------:R-:W-:Y:S01]  /*8e30*/  FADD R52, R51, R52 ;  /* 0x0000003433347221 */ /* 0x000fe20000000000 */
[----:B------:R-:W-:-:S03]  /*8e40*/  IMAD.MOV.U32 R142, RZ, RZ, R139 ;  /* 0x000000ffff8e7224 */ /* 0x000fc600078e008b */
[----:B------:R-:W-:Y:S01]  /*8e50*/  FADD R52, R54, R52 ;  /* 0x0000003436347221 */ /* 0x000fe20000000000 */
[----:B------:R-:W-:Y:S01]  /*8e60*/  UIADD3 UR27, UPT, UPT, UR27, 0x5000, URZ ;  /* 0x000050001b1b7890 */ /* 0x000fe2000fffe0ff */
[----:B0-----:R-:W-:Y:S06]  /*8e70*/  BAR.SYNC.DEFER_BLOCKING 0x0 ;  /* 0x0000000000007b1d */ /* 0x001fec0000010000 */
[----:B------:R-:W-:Y:S05]  /*8e80*/  BRA.U UP1, `(.L_x_19) ;  /* 0x0000000101587547 */ /* 0x000fea000b800000 */
[----:B------:R-:W-:Y:S02]  /*8e90*/  UIADD3 UR20, UPT, UPT, UR10, 0x68, URZ ;  /* 0x000000680a147890 */ /* 0x000fe4000fffe0ff */
[----:B------:R-:W-:Y:S02]  /*8ea0*/  UIADD3 UR21, UPT, UPT, UR10, 0x70, URZ ;  /* 0x000000700a157890 */ /* 0x000fe4000fffe0ff */
[----:B------:R-:W-:Y:S01]  /*8eb0*/  UIADD3 UR42, UPT, UPT, UR10, 0x78, URZ ;  /* 0x000000780a2a7890 */ /* 0x000fe2000fffe0ff */
[----:B------:R-:W-:Y:S01]  /*8ec0*/  UMOV UR18, 0x0 ;  /* 0x0000000000127882 */ /* 0x000fe20000000000 */
[----:B------:R-:W-:Y:S01]  /*8ed0*/  UMOV UR19, 0x8080010 ;  /* 0x0808001000137882 */ /* 0x000fe20000000000 */
[----:B------:R-:W-:Y:S01]  /*8ee0*/  UMOV UR16, UR24 ;  /* 0x0000001800107c82 */ /* 0x000fe20008000000 */
[----:B------:R-:W-:Y:S01]  /*8ef0*/  UMOV UR17, 0x40004040 ;  /* 0x4000404000117882 */ /* 0x000fe20000000000 */
[----:B------:R-:W-:Y:S01]  /*8f00*/  UMOV UR38, 0x0 ;  /* 0x0000000000267882 */ /* 0x000fe20000000000 */
[----:B------:R-:W-:Y:S01]  /*8f10*/  UMOV UR39, 0x8080010 ;  /* 0x0808001000277882 */ /* 0x000fe20000000000 */
[----:B------:R-:W-:Y:S01]  /*8f20*/  UMOV UR40, 0x0 ;  /* 0x0000000000287882 */ /* 0x000fe20000000000 */
[----:B------:R-:W-:Y:S01]  /*8f30*/  UMOV UR41, 0x8080010 ;  /* 0x0808001000297882 */ /* 0x000fe20000000000 */
[----:B------:R-:W-:Y:S01]  /*8f40*/  UMOV UR6, UR27 ;  /* 0x0000001b00067c82 */ /* 0x000fe20008000000 */
[----:B------:R-:W-:Y:S01]  /*8f50*/  UMOV UR7, URZ ;  /* 0x000000ff00077c82 */ /* 0x000fe20008000000 */
[----:B------:R0:W-:Y:S01]  /*8f60*/  UTCHMMA tmem[UR13], gdesc[UR16], tmem[UR10], tmem[UR18], idesc[UR19], UPT ;  /* 0x00ff12100d0079ea */ /* 0x0001e2000b80000a */
[----:B------:R-:W-:Y:S01]  /*8f70*/  UMOV UR44, 0x0 ;  /* 0x00000000002c7882 */ /* 0x000fe20000000000 */
[----:B------:R-:W-:Y:S01]  /*8f80*/  UMOV UR45, 0x8080010 ;  /* 0x08080010002d7882 */ /* 0x000fe20000000000 */
[----:B------:R0:W-:Y:S01]  /*8f90*/  UTCHMMA tmem[UR20], gdesc[UR30], tmem[UR10], tmem[UR38], idesc[UR39], UPT ;  /* 0x00ff261e140079ea */ /* 0x0001e2000b80000a */
[----:B------:R-:W-:Y:S01]  /*8fa0*/  UMOV UR6, UR6 ;  /* 0x0000000600067c82 */ /* 0x000fe20008000000 */
[----:B------:R0:W-:Y:S01]  /*8fb0*/  UTCHMMA tmem[UR21], gdesc[UR34], tmem[UR10], tmem[UR40], idesc[UR41], UPT ;  /* 0x00ff2822150079ea */ /* 0x0001e2000b80000a */
[----:B------:R0:W-:Y:S01]  /*8fc0*/  UTCHMMA tmem[UR42], gdesc[UR36], tmem[UR10], tmem[UR44], idesc[UR45], UPT ;  /* 0x00ff2c242a0079ea */ /* 0x0001e2000b80000a */
[----:B------:R0:W-:Y:S01]  /*8fd0*/  UTCBAR [UR6], URZ ;  /* 0x000000ff060073e9 */ /* 0x0001e200080000ff */
[----:B------:R-:W-:Y:S01]  /*8fe0*/  NOP ;  /* 0x0000000000007918 */ /* 0x000fe20000000000 */
.L_x_19:
[----:B------:R-:W-:Y:S01]  /*8ff0*/  IADD3 R138, P0, PT, R138, 0x40, RZ ;  /* 0x000000408a8a7810 */ /* 0x000fe20007f1e0ff */
[----:B------:R-:W-:Y:S01]  /*9000*/  UIADD3 UR26, UPT, UPT, UR26, 0x1, URZ ;  /* 0x000000011a1a7890 */ /* 0x000fe2000fffe0ff */
[----:B------:R-:W-:Y:S02]  /*9010*/  VIADD R143, R143, UR25 ;  /* 0x000000198f8f7c36 */ /* 0x000fe40008000000 */
[----:B------:R-:W-:Y:S01]  /*9020*/  FFMA R136, R39, R136, R52 ;  /* 0x0000008827887223 */ /* 0x000fe20000000034 */
[----:B------:R-:W-:Y:S01]  /*9030*/  IMAD.IADD R141, R137, 0x1, R141 ;  /* 0x00000001898d7824 */ /* 0x000fe200078e028d */
[----:B------:R-:W-:Y:S01]  /*9040*/  UISETP.GT.AND UP2, UPT, UR26, 0x1, UPT ;  /* 0x000000011a00788c */ /* 0x000fe2000bf44270 */
[----:B------:R-:W-:Y:S01]  /*9050*/  IMAD.X R144, RZ, RZ, R144, P0 ;  /* 0x000000ffff907224 */ /* 0x000fe200000e0690 */
[----:B------:R-:W-:Y:S01]  /*9060*/  ISETP.GE.U32.AND P0, PT, R138, R69, PT ;  /* 0x000000458a00720c */ /* 0x000fe20003f06070 */
[----:B------:R-:W-:Y:S01]  /*9070*/  IMAD.MOV.U32 R140, RZ, RZ, R37 ;  /* 0x000000ffff8c7224 */ /* 0x000fe200078e0025 */
[----:B0-----:R-:W-:-:S02]  /*9080*/  USEL UR6, URZ, 0x1, !UP2 ;  /* 0x00000001ff067887 */ /* 0x001fc4000d000000 */
[----:B------:R-:W-:Y:S01]  /*9090*/  ISETP.GE.U32.AND.EX P0, PT, R144, RZ, PT, P0 ;  /* 0x000000ff9000720c */ /* 0x000fe20003f06100 */
[----:B------:R-:W-:-:S03]  /*90a0*/  USEL UR26, UR26, URZ, !UP2 ;  /* 0x000000ff1a1a7287 */ /* 0x000fc6000d000000 */
[----:B------:R-:W-:-:S09]  /*90b0*/  LOP3.LUT R139, R139, UR6, RZ, 0x3c, !PT ;  /* 0x000000068b8b7c12 */ /* 0x000fd2000f8e3cff */
[----:B------:R-:W-:Y:S05]  /*90c0*/  @!P0 BRA `(.L_x_20) ;  /* 0xffffffb800848947 */ /* 0x000fea000383ffff */
[----:B------:R-:W-:Y:S01]  /*90d0*/  ISETP.GE.AND P0, PT, R68, 0x1, PT ;  /* 0x000000014400780c */ /* 0x000fe20003f06270 */
[----:B------:R-:W-:-:S12]  /*90e0*/  IMAD.MOV.U32 R140, RZ, RZ, R37 ;  /* 0x000000ffff8c7224 */ /* 0x000fd800078e0025 */
[----:B------:R-:W-:Y:S05]  /*90f0*/  @!P0 BRA `(.L_x_15) ;  /* 0x0000000000108947 */ /* 0x000fea0003800000 */
[----:B-1----:R-:W-:-:S04]  /*9100*/  IMAD.U32 R2, R142, -0x80000000, RZ ;  /* 0x800000008e027824 */ /* 0x002fc800078e00ff */
[----:B------:R-:W0:Y:S02]  /*9110*/  SYNCS.PHASECHK.TRANS64.TRYWAIT P0, [UR27], R2 ;  /* 0x00000002ff0075a7 */ /* 0x000e24000800111b */
[----:B0-----:R-:W-:Y:S05]  /*9120*/  @!P0 BRA `(.L_x_21) ;  /* 0x0000001400fc8947 */ /* 0x001fea0003800000 */
.L_x_27:
[----:B------:R-:W-:-:S07]  /*9130*/  IMAD.MOV.U32 R140, RZ, RZ, R37 ;  /* 0x000000ffff8c7224 */ /* 0x000fce00078e0025 */
.L_x_15:
[C---:B-1----:R-:W-:Y:S01]  /*9140*/  FMUL R2, R136.reuse, 8388608 ;  /* 0x4b00000088027820 */ /* 0x042fe20000400000 */
[----:B------:R-:W-:Y:S01]  /*9150*/  BAR.SYNC.DEFER_BLOCKING 0x0 ;  /* 0x0000000000007b1d */ /* 0x000fe20000010000 */
[C---:B------:R-:W-:Y:S01]  /*9160*/  FSETP.GEU.AND P2, PT, R136.reuse, 1.175494350822287508e-38, PT ;  /* 0x008000008800780b */ /* 0x040fe20003f4e000 */
[----:B0-----:R-:W-:Y:S01]  /*9170*/  IMAD.MOV.U32 R5, RZ, RZ, 0x3dc6b27f ;  /* 0x3dc6b27fff057424 */ /* 0x001fe200078e00ff */
[----:B------:R-:W-:Y:S02]  /*9180*/  FSETP.GT.AND P1, PT, |R136|, 8.50705917302346158658e+37, PT ;  /* 0x7e8000008800780b */ /* 0x000fe40003f24200 */
[----:B------:R-:W-:Y:S01]  /*9190*/  FSEL R42, R2, R136, !P2 ;  /* 0x00000088022a7208 */ /* 0x000fe20005000000 */
[----:B------:R-:W0:Y:S01]  /*91a0*/  LDCU.64 UR4, c[0x0][0x3e0] ;  /* 0x00007c00ff0477ac */ /* 0x000e220008000a00 */
[----:B------:R-:W-:Y:S01]  /*91b0*/  FSETP.GEU.AND P0, PT, |R136|, 1.175494350822287508e-38, PT ;  /* 0x008000008800780b */ /* 0x000fe20003f0e200 */
[----:B------:R-:W1:Y:S01]  /*91c0*/  LDC.64 R40, c[0x0][0x398] ;  /* 0x0000e600ff287b82 */ /* 0x000e620000000a00 */
[C---:B------:R-:W-:Y:S01]  /*91d0*/  ISETP.GE.U32.AND P3, PT, R42.reuse, 0x7f800000, PT ;  /* 0x7f8000002a00780c */ /* 0x040fe20003f66070 */
[----:B------:R-:W-:-:S05]  /*91e0*/  VIADD R2, R42, 0xc0cafb0d ;  /* 0xc0cafb0d2a027836 */ /* 0x000fca0000000000 */
[----:B------:R-:W-:Y:S01]  /*91f0*/  LOP3.LUT R3, R2, 0xff800000, RZ, 0xc0, !PT ;  /* 0xff80000002037812 */ /* 0x000fe200078ec0ff */
[----:B------:R-:W-:Y:S01]  /*9200*/  @P1 FMUL R136, R136, 0.25 ;  /* 0x3e80000088881820 */ /* 0x000fe20000400000 */
[----:B------:R-:W2:Y:S03]  /*9210*/  LDC R101, c[0x0][0x3e8] ;  /* 0x0000fa00ff657b82 */ /* 0x000ea60000000800 */
[----:B------:R-:W-:Y:S02]  /*9220*/  IMAD.IADD R2, R42, 0x1, -R3 ;  /* 0x000000012a027824 */ /* 0x000fe400078e0a03 */
[----:B------:R-:W-:Y:S01]  /*9230*/  @!P0 FMUL R136, R136, 16777216 ;  /* 0x4b80000088888820 */ /* 0x000fe20000400000 */
[----:B------:R-:W-:Y:S01]  /*9240*/  I2FP.F32.S32 R3, R3 ;  /* 0x0000000300037245 */ /* 0x000fe20000201400 */
[----:B------:R-:W-:Y:S01]  /*9250*/  FADD R36, R2, -1 ;  /* 0xbf80000002247421 */ /* 0x000fe20000000000 */
[----:B------:R-:W3:Y:S02]  /*9260*/  @!P5 SYNCS.CCTL.IV [UR9+0x5000] ;  /* 0x00500000ff00d9b1 */ /* 0x000ee40008000009 */
[----:B---3--:R-:W-:Y:S01]  /*9270*/  BAR.SYNC.DEFER_BLOCKING 0x0 ;  /* 0x0000000000007b1d */ /* 0x008fe20000010000 */
[----:B------:R-:W-:Y:S01]  /*9280*/  FSEL R2, RZ, -23, P2 ;  /* 0xc1b80000ff027808 */ /* 0x000fe20001000000 */
[----:B------:R-:W-:Y:S01]  /*9290*/  FFMA.FTZ R5, R36, R5, -0.16845393180847167969 ;  /* 0xbe2c7f3024057423 */ /* 0x000fe20000010005 */
[----:B0-----:R-:W-:Y:S01]  /*92a0*/  UIMAD UR4, UR8, UR4, URZ ;  /* 0x00000004080472a4 */ /* 0x001fe2000f8e02ff */
[----:B------:R-:W-:-:S02]  /*92b0*/  FSETP.NEU.AND P2, PT, R42, RZ, PT ;  /* 0x000000ff2a00720b */ /* 0x000fc40003f4d000 */
[----:B------:R-:W-:Y:S01]  /*92c0*/  FFMA.FTZ R5, R36, R5, 0.1716887056827545166 ;  /* 0x3e2fcf2a24057423 */ /* 0x000fe20000010005 */
[----:B------:R-:W0:Y:S01]  /*92d0*/  MUFU.RCP R38, R136 ;  /* 0x0000008800267308 */ /* 0x000e220000001000 */
[----:B------:R-:W-:Y:S01]  /*92e0*/  FFMA.FTZ R2, R3, 1.1920928955078125e-07, R2 ;  /* 0x3400000003027823 */ /* 0x000fe20000010002 */
[----:B------:R-:W-:Y:S02]  /*92f0*/  IMAD R3, R0, UR5, RZ ;  /* 0x0000000500037c24 */ /* 0x000fe4000f8e02ff */
[C---:B------:R-:W-:Y:S01]  /*9300*/  FFMA.FTZ R5, R36.reuse, R5, -0.17900948226451873779 ;  /* 0xbe374e4324057423 */ /* 0x040fe20000010005 */
[----:B------:R-:W-:Y:S01]  /*9310*/  USHF.L.U32 UR5, UR4, 0x1, URZ ;  /* 0x0000000104057899 */ /* 0x000fe200080006ff */
[----:B------:R-:W-:Y:S02]  /*9320*/  IMAD.SHL.U32 R39, R3, 0x2, RZ ;  /* 0x0000000203277824 */ /* 0x000fe400078e00ff */
[----:B------:R-:W-:Y:S01]  /*9330*/  FFMA.FTZ R5, R36, R5, 0.20512372255325317383 ;  /* 0x3e520bf424057423 */ /* 0x000fe20000010005 */
[----:B--2---:R-:W-:-:S02]  /*9340*/  IMAD R119, R101, 0x38, RZ ;  /* 0x0000003865777824 */ /* 0x004fc400078e02ff */
[C---:B------:R-:W-:Y:S02]  /*9350*/  IMAD R45, R101.reuse, 0x1c, RZ ;  /* 0x0000001c652d7824 */ /* 0x040fe400078e02ff */
[C---:B------:R-:W-:Y:S01]  /*9360*/  FFMA.FTZ R5, R36.reuse, R5, -0.24046532809734344482 ;  /* 0xbe763c8b24057423 */ /* 0x040fe20000010005 */
[C---:B------:R-:W-:Y:S02]  /*9370*/  IMAD R115, R101.reuse, 0x34, RZ ;  /* 0x0000003465737824 */ /* 0x040fe400078e02ff */
[C---:B------:R-:W-:Y:S02]  /*9380*/  IMAD R109, R101.reuse, 0x2c, RZ ;  /* 0x0000002c656d7824 */ /* 0x040fe400078e02ff */
[C---:B------:R-:W-:Y:S01]  /*9390*/  FFMA.FTZ R37, R36.reuse, R5, 0.28857114911079406738 ;  /* 0x3e93bf9924257423 */ /* 0x040fe20000010005 */
[C---:B------:R-:W-:Y:S01]  /*93a0*/  IMAD R61, R101.reuse, 0x1a, RZ ;  /* 0x0000001a653d7824 */ /* 0x040fe200078e02ff */
[----:B------:R-:W2:Y:S01]  /*93b0*/  LDTM.x32 R4, tmem[UR11] ;  /* 0x0000000b000479ee */ /* 0x000ea200082c0000 */
[----:B------:R-:W3:Y:S01]  /*93c0*/  @!P5 SYNCS.CCTL.IV [UR9+0x5008] ;  /* 0x00500800ff00d9b1 */ /* 0x000ee20008000009 */
[----:B------:R-:W-:Y:S01]  /*93d0*/  FFMA.FTZ R37, R36, R37, -0.36067417263984680176 ;  /* 0xbeb8aa4924257423 */ /* 0x000fe20000010025 */
[C---:B------:R-:W-:Y:S01]  /*93e0*/  IMAD R69, R101.reuse, 0x1e, RZ ;  /* 0x0000001e65457824 */ /* 0x040fe200078e02ff */
[----:B------:R-:W-:Y:S01]  /*93f0*/  NOP ;  /* 0x0000000000007918 */ /* 0x000fe20000000000 */
[----:B------:R-:W-:-:S02]  /*9400*/  IMAD R123, R101, 0x3c, RZ ;  /* 0x0000003c657b7824 */ /* 0x000fc400078e02ff */
[C---:B------:R-:W-:Y:S01]  /*9410*/  FFMA.FTZ R37, R36.reuse, R37, 0.48089820146560668945 ;  /* 0x3ef6384a24257423 */ /* 0x040fe20000010025 */
[C---:B------:R-:W-:Y:S02]  /*9420*/  IMAD R103, R101.reuse, 0x22, RZ ;  /* 0x0000002265677824 */ /* 0x040fe400078e02ff */
[C---:B------:R-:W-:Y:S02]  /*9430*/  IMAD R107, R101.reuse, 0x2a, RZ ;  /* 0x0000002a656b7824 */ /* 0x040fe400078e02ff */
[C---:B------:R-:W-:Y:S01]  /*9440*/  FFMA.FTZ R37, R36.reuse, R37, -0.72134751081466674805 ;  /* 0xbf38aa3b24257423 */ /* 0x040fe20000010025 */
[C---:B------:R-:W-:Y:S02]  /*9450*/  IMAD R47, R101.reuse, 0xf, RZ ;  /* 0x0000000f652f7824 */ /* 0x040fe400078e02ff */
[C---:B------:R-:W-:Y:S02]  /*9460*/  IMAD R43, R101.reuse, 0xd, RZ ;  /* 0x0000000d652b7824 */ /* 0x040fe400078e02ff */
[----:B------:R-:W-:Y:S01]  /*9470*/  FMUL R37, R36, R37 ;  /* 0x0000002524257220 */ /* 0x000fe20000400000 */
[----:B------:R-:W-:-:S02]  /*9480*/  IMAD R51, R101, 0x11, RZ ;  /* 0x0000001165337824 */ /* 0x000fc400078e02ff */
[C---:B------:R-:W-:Y:S02]  /*9490*/  IMAD R117, R101.reuse, 0x36, RZ ;  /* 0x0000003665757824 */ /* 0x040fe400078e02ff */
[C---:B------:R-:W-:Y:S01]  /*94a0*/  FMUL R37, R36.reuse, R37 ;  /* 0x0000002524257220 */ /* 0x040fe20000400000 */
[C---:B------:R-:W-:Y:S02]  /*94b0*/  IMAD R105, R101.reuse, 0x26, RZ ;  /* 0x0000002665697824 */ /* 0x040fe400078e02ff */
[C---:B------:R-:W-:Y:S02]  /*94c0*/  IMAD R111, R101.reuse, 0x2e, RZ ;  /* 0x0000002e656f7824 */ /* 0x040fe400078e02ff */
[----:B------:R-:W-:Y:S01]  /*94d0*/  FFMA.FTZ R37, R36, 1.4426950216293334961, R37 ;  /* 0x3fb8aa3b24257823 */ /* 0x000fe20000010025 */
[----:B------:R-:W-:Y:S02]  /*94e0*/  IMAD R113, R101, 0x32, RZ ;  /* 0x0000003265717824 */ /* 0x000fe400078e02ff */
[----:B--2---:R-:W-:Y:S01]  /*94f0*/  @P1 FMUL R4, R4, 0.25 ;  /* 0x3e80000004041820 */ /* 0x004fe20000400000 */
[----:B------:R-:W-:Y:S01]  /*9500*/  @P1 FMUL R5, R5, 0.25 ;  /* 0x3e80000005051820 */ /* 0x000fe20000400000 */
[----:B------:R-:W-:Y:S01]  /*9510*/  FADD R37, R2, R37 ;  /* 0x0000002502257221 */ /* 0x000fe20000000000 */
[----:B------:R-:W-:-:S02]  /*9520*/  @P3 IMAD.MOV.U32 R2, RZ, RZ, 0x7f800000 ;  /* 0x7f800000ff023424 */ /* 0x000fc400078e00ff */
[----:B------:R-:W-:Y:S01]  /*9530*/  @!P0 FMUL R4, R4, 16777216 ;  /* 0x4b80000004048820 */ /* 0x000fe20000400000 */
[----:B------:R-:W-:Y:S01]  /*9540*/  @!P0 FMUL R5, R5, 16777216 ;  /* 0x4b80000005058820 */ /* 0x000fe20000400000 */
[----:B------:R-:W-:Y:S01]  /*9550*/  @P1 FMUL R6, R6, 0.25 ;  /* 0x3e80000006061820 */ /* 0x000fe20000400000 */
[----:B------:R-:W-:Y:S01]  /*9560*/  @P1 FMUL R7, R7, 0.25 ;  /* 0x3e80000007071820 */ /* 0x000fe20000400000 */
[C---:B0-----:R-:W-:Y:S01]  /*9570*/  FMUL R4, R38.reuse, R4 ;  /* 0x0000000426047220 */ /* 0x041fe20000400000 */
[----:B------:R-:W-:Y:S01]  /*9580*/  FMUL R5, R38, R5 ;  /* 0x0000000526057220 */ /* 0x000fe20000400000 */
[----:B------:R-:W-:Y:S01]  /*9590*/  @P3 FFMA.FTZ R37, R42, R2, +INF ;  /* 0x7f8000002a253423 */ /* 0x000fe20000010002 */
[----:B-1----:R-:W-:Y:S01]  /*95a0*/  IADD3 R2, P3, P6, R39, UR5, R40 ;  /* 0x0000000527027c10 */ /* 0x002fe2000fe7e028 */
[----:B------:R-:W-:Y:S01]  /*95b0*/  UIMAD.WIDE UR4, UR4, 0x2, URZ ;  /* 0x00000002040478a5 */ /* 0x000fe2000f8e02ff */
[----:B------:R-:W-:Y:S01]  /*95c0*/  @!P0 FMUL R6, R6, 16777216 ;  /* 0x4b80000006068820 */ /* 0x000fe20000400000 */
[----:B------:R-:W-:Y:S01]  /*95d0*/  F2FP.F16.F32.PACK_AB R94, R5, R4 ;  /* 0x00000004055e723e */ /* 0x000fe200000000ff */
[----:B------:R-:W-:Y:S01]  /*95e0*/  @!P0 FMUL R7, R7, 16777216 ;  /* 0x4b80000007078820 */ /* 0x000fe20000400000 */
[----:B------:R-:W-:-:S04]  /*95f0*/  IMAD.HI R4, R3, 0x2, RZ ;  /* 0x0000000203047827 */ /* 0x000fc800078e02ff */
[----:B------:R-:W-:Y:S01]  /*9600*/  @P1 FMUL R23, R23, 0.25 ;  /* 0x3e80000017171820 */ /* 0x000fe20000400000 */
[----:B------:R-:W-:Y:S01]  /*9610*/  @P1 FMUL R9, R9, 0.25 ;  /* 0x3e80000009091820 */ /* 0x000fe20000400000 */
[C---:B------:R-:W-:Y:S01]  /*9620*/  FMUL R6, R38.reuse, R6 ;  /* 0x0000000626067220 */ /* 0x040fe20000400000 */
[----:B------:R-:W-:Y:S01]  /*9630*/  FMUL R7, R38, R7 ;  /* 0x0000000726077220 */ /* 0x000fe20000400000 */
[----:B------:R-:W-:Y:S01]  /*9640*/  @P1 FMUL R29, R29, 0.25 ;  /* 0x3e8000001d1d1820 */ /* 0x000fe20000400000 */
[----:B------:R-:W-:Y:S01]  /*9650*/  @!P0 FMUL R23, R23, 16777216 ;  /* 0x4b80000017178820 */ /* 0x000fe20000400000 */
[----:B------:R-:W-:Y:S01]  /*9660*/  IADD3.X R3, PT, PT, R4, UR5, R41, P3, P6 ;  /* 0x0000000504037c10 */ /* 0x000fe20009fec429 */
[----:B------:R-:W-:Y:S01]  /*9670*/  @P1 FMUL R27, R27, 0.25 ;  /* 0x3e8000001b1b1820 */ /* 0x000fe20000400000 */
[----:B------:R-:W-:Y:S01]  /*9680*/  @P1 FMUL R28, R28, 0.25 ;  /* 0x3e8000001c1c1820 */ /* 0x000fe20000400000 */
[----:B------:R-:W-:Y:S01]  /*9690*/  @!P0 FMUL R9, R9, 16777216 ;  /* 0x4b80000009098820 */ /* 0x000fe20000400000 */
[----:B------:R-:W-:-:S02]  /*96a0*/  IMAD R41, R101, 0x30, RZ ;  /* 0x0000003065297824 */ /* 0x000fc400078e02ff */
[----:B------:R-:W-:Y:S01]  /*96b0*/  @P1 FMUL R17, R17, 0.25 ;  /* 0x3e80000011111820 */ /* 0x000fe20000400000 */
[----:B------:R-:W-:Y:S01]  /*96c0*/  @P1 FMUL R22, R22, 0.25 ;  /* 0x3e80000016161820 */ /* 0x000fe20000400000 */
[----:B------:R-:W-:Y:S01]  /*96d0*/  @!P0 FMUL R29, R29, 16777216 ;  /* 0x4b8000001d1d8820 */ /* 0x000fe20000400000 */
[----:B------:R-:W-:Y:S01]  /*96e0*/  F2FP.F16.F32.PACK_AB R96, R7, R6 ;  /* 0x000000060760723e */ /* 0x000fe200000000ff */
[----:B------:R-:W-:Y:S01]  /*96f0*/  @P1 FMUL R10, R10, 0.25 ;  /* 0x3e8000000a0a1820 */ /* 0x000fe20000400000 */
[----:B------:R-:W-:Y:S01]  /*9700*/  FMUL R87, R38, R23 ;  /* 0x0000001726577220 */ /* 0x000fe20000400000 */
[----:B------:R-:W-:Y:S01]  /*9710*/  FSEL R37, R37, -INF , P2 ;  /* 0xff80000025257808 */ /* 0x000fe20001000000 */
[----:B------:R-:W-:Y:S02]  /*9720*/  IMAD R7, R101, 0x18, RZ ;  /* 0x0000001865077824 */ /* 0x000fe400078e02ff */
[----:B------:R-:W-:Y:S01]  /*9730*/  @!P0 FMUL R27, R27, 16777216 ;  /* 0x4b8000001b1b8820 */ /* 0x000fe20000400000 */
[----:B------:R-:W-:Y:S01]  /*9740*/  @!P0 FMUL R28, R28, 16777216 ;  /* 0x4b8000001c1c8820 */ /* 0x000fe20000400000 */
[----:B------:R-:W-:Y:S01]  /*9750*/  FMUL R73, R38, R9 ;  /* 0x0000000926497220 */ /* 0x000fe20000400000 */
[----:B------:R-:W-:-:S02]  /*9760*/  IMAD R23, R101, 0xc, RZ ;  /* 0x0000000c65177824 */ /* 0x000fc400078e02ff */
[----:B------:R-:W-:Y:S01]  /*9770*/  @P1 FMUL R8, R8, 0.25 ;  /* 0x3e80000008081820 */ /* 0x000fe20000400000 */
[----:B------:R-:W-:Y:S01]  /*9780*/  @P1 FMUL R11, R11, 0.25 ;  /* 0x3e8000000b0b1820 */ /* 0x000fe20000400000 */
[----:B------:R-:W-:Y:S01]  /*9790*/  @!P0 FMUL R17, R17, 16777216 ;  /* 0x4b80000011118820 */ /* 0x000fe20000400000 */
[----:B------:R-:W-:Y:S01]  /*97a0*/  @!P0 FMUL R22, R22, 16777216 ;  /* 0x4b80000016168820 */ /* 0x000fe20000400000 */
[----:B------:R-:W-:Y:S01]  /*97b0*/  IMAD R9, R101, 0x6, RZ ;  /* 0x0000000665097824 */ /* 0x000fe200078e02ff */
[----:B------:R-:W-:Y:S01]  /*97c0*/  IADD3 R6, P2, PT, R41, R2, RZ ;  /* 0x0000000229067210 */ /* 0x000fe20007f5e0ff */
[----:B------:R-:W-:Y:S01]  /*97d0*/  @P1 FMUL R26, R26, 0.25 ;  /* 0x3e8000001a1a1820 */ /* 0x000fe20000400000 */
[----:B------:R-:W-:Y:S01]  /*97e0*/  @P1 FMUL R31, R31, 0.25 ;  /* 0x3e8000001f1f1820 */ /* 0x000fe20000400000 */
[----:B------:R-:W-:Y:S01]  /*97f0*/  FMUL R93, R38, R29 ;  /* 0x0000001d265d7220 */ /* 0x000fe20000400000 */
[----:B------:R-:W-:Y:S01]  /*9800*/  @!P0 FMUL R10, R10, 16777216 ;  /* 0x4b8000000a0a8820 */ /* 0x000fe20000400000 */
[----:B------:R-:W-:-:S02]  /*9810*/  IMAD R29, R101, 0x24, RZ ;  /* 0x00000024651d7824 */ /* 0x000fc400078e02ff */
[----:B------:R-:W-:Y:S01]  /*9820*/  @P1 FMUL R35, R35, 0.25 ;  /* 0x3e80000023231820 */ /* 0x000fe20000400000 */
[C---:B------:R-:W-:Y:S01]  /*9830*/  FMUL R91, R38.reuse, R27 ;  /* 0x0000001b265b7220 */ /* 0x040fe20000400000 */
[----:B------:R-:W-:Y:S01]  /*9840*/  FMUL R86, R38, R28 ;  /* 0x0000001c26567220 */ /* 0x000fe20000400000 */
[----:B------:R-:W-:Y:S01]  /*9850*/  FFMA R67, R37, 0.69314718246459960938, R140 ;  /* 0x3f31721825437823 */ /* 0x000fe2000000008c */
[----:B------:R-:W-:Y:S01]  /*9860*/  IADD3 R40, P6, PT, R7, R2, RZ ;  /* 0x0000000207287210 */ /* 0x000fe20007fde0ff */
[----:B------:R-:W-:Y:S01]  /*9870*/  @P1 FMUL R12, R12, 0.25 ;  /* 0x3e8000000c0c1820 */ /* 0x000fe20000400000 */
        /* <DEDUP_REMOVED lines=14> */
[----:B------:R-:W-:Y:S01]  /*9960*/  @!P0 FMUL R8, R8, 16777216 ;  /* 0x4b80000008088820 */ /* 0x000fe20000400000 */
[----:B------:R-:W-:Y:S01]  /*9970*/  @!P0 FMUL R11, R11, 16777216 ;  /* 0x4b8000000b0b8820 */ /* 0x000fe20000400000 */
[C---:B------:R-:W-:Y:S01]  /*9980*/  FMUL R81, R38.reuse, R17 ;  /* 0x0000001126517220 */ /* 0x040fe20000400000 */
[----:B------:R-:W-:Y:S01]  /*9990*/  FMUL R80, R38, R22 ;  /* 0x0000001626507220 */ /* 0x000fe20000400000 */
[----:B------:R-:W-:Y:S01]  /*99a0*/  IMAD R5, R101, 0x3, RZ ;  /* 0x0000000365057824 */ /* 0x000fe200078e02ff */
[----:B------:R-:W-:Y:S01]  /*99b0*/  IADD3 R28, P5, PT, R23, R2, RZ ;  /* 0x00000002171c7210 */ /* 0x000fe20007fbe0ff */
[----:B------:R-:W-:Y:S01]  /*99c0*/  IMAD R27, R101, 0x14, RZ ;  /* 0x00000014651b7824 */ /* 0x000fe200078e02ff */
[----:B------:R-:W-:Y:S01]  /*99d0*/  LEA.HI.X.SX32 R7, R7, R3, 0x1, P2 ;  /* 0x0000000307077211 */ /* 0x000fe200010f0eff */
[----:B------:R-:W-:-:S02]  /*99e0*/  IMAD R37, R101, 0x28, RZ ;  /* 0x0000002865257824 */ /* 0x000fc400078e02ff */
[----:B------:R-:W-:Y:S01]  /*99f0*/  @!P0 FMUL R26, R26, 16777216 ;  /* 0x4b8000001a1a8820 */ /* 0x000fe20000400000 */
[----:B------:R-:W-:Y:S01]  /*9a00*/  @!P0 FMUL R31, R31, 16777216 ;  /* 0x4b8000001f1f8820 */ /* 0x000fe20000400000 */
[----:B------:R-:W-:Y:S01]  /*9a10*/  IMAD R17, R101, 0xa, RZ ;  /* 0x0000000a65117824 */ /* 0x000fe200078e02ff */
[----:B------:R-:W-:Y:S01]  /*9a20*/  IADD3 R22, P2, PT, R9, R2, RZ ;  /* 0x0000000209167210 */ /* 0x000fe20007f5e0ff */
[----:B------:R-:W-:Y:S01]  /*9a30*/  FMUL R68, R38, R10 ;  /* 0x0000000a26447220 */ /* 0x000fe20000400000 */
[----:B------:R-:W-:Y:S01]  /*9a40*/  @!P0 FMUL R35, R35, 16777216 ;  /* 0x4b80000023238820 */ /* 0x000fe20000400000 */
[----:B------:R-:W-:Y:S01]  /*9a50*/  IADD3 R10, P3, PT, R29, R2, RZ ;  /* 0x000000021d0a7210 */ /* 0x000fe20007f7e0ff */
[----:B------:R-:W-:Y:S01]  /*9a60*/  @!P0 FMUL R12, R12, 16777216 ;  /* 0x4b8000000c0c8820 */ /* 0x000fe20000400000 */
        /* <DEDUP_REMOVED lines=14> */
[C---:B------:R-:W-:Y:S01]  /*9b50*/  FMUL R66, R38.reuse, R8 ;  /* 0x0000000826427220 */ /* 0x040fe20000400000 */
[C---:B------:R-:W-:Y:S01]  /*9b60*/  FMUL R75, R38.reuse, R11 ;  /* 0x0000000b264b7220 */ /* 0x040fe20000400000 */
[-C--:B------:R-:W-:Y:S01]  /*9b70*/  LEA.HI.X.SX32 R41, R23, R3.reuse, 0x1, P6 ;  /* 0x0000000317297211 */ /* 0x080fe200030f0eff */
[C---:B------:R-:W-:Y:S01]  /*9b80*/  FMUL R84, R38.reuse, R26 ;  /* 0x0000001a26547220 */ /* 0x040fe20000400000 */
[----:B------:R-:W-:Y:S01]  /*9b90*/  LEA.HI.X.SX32 R29, R9, R3, 0x1, P5 ;  /* 0x00000003091d7211 */ /* 0x000fe200028f0eff */
[C---:B------:R-:W-:Y:S01]  /*9ba0*/  FMUL R95, R38.reuse, R31 ;  /* 0x0000001f265f7220 */ /* 0x040fe20000400000 */
[----:B------:R-:W-:Y:S01]  /*9bb0*/  IMAD R11, R101, 0x5, RZ ;  /* 0x00000005650b7824 */ /* 0x000fe200078e02ff */
[-C--:B------:R-:W-:Y:S01]  /*9bc0*/  IADD3 R8, P0, PT, R37, R2.reuse, RZ ;  /* 0x0000000225087210 */ /* 0x080fe20007f1e0ff */
[----:B------:R-:W-:Y:S01]  /*9bd0*/  IMAD R31, R101, 0xe, RZ ;  /* 0x0000000e651f7824 */ /* 0x000fe200078e02ff */
[-C--:B------:R-:W-:Y:S01]  /*9be0*/  IADD3 R36, P5, PT, R27, R2.reuse, RZ ;  /* 0x000000021b247210 */ /* 0x080fe20007fbe0ff */
[C---:B------:R-:W-:Y:S01]  /*9bf0*/  FMUL R99, R38.reuse, R35 ;  /* 0x0000002326637220 */ /* 0x040fe20000400000 */
[----:B------:R-:W-:Y:S01]  /*9c00*/  LEA.HI.X.SX32 R23, R5, R3, 0x1, P2 ;  /* 0x0000000305177211 */ /* 0x000fe200010f0eff */
[----:B------:R-:W-:Y:S01]  /*9c10*/  IMAD R35, R101, 0x12, RZ ;  /* 0x0000001265237824 */ /* 0x000fe200078e02ff */
[-C--:B------:R-:W-:Y:S01]  /*9c20*/  IADD3 R26, P2, PT, R17, R2.reuse, RZ ;  /* 0x00000002111a7210 */ /* 0x080fe20007f5e0ff */
[C---:B------:R-:W-:Y:S01]  /*9c30*/  FMUL R77, R38.reuse, R13 ;  /* 0x0000000d264d7220 */ /* 0x040fe20000400000 */
[----:B------:R-:W-:Y:S01]  /*9c40*/  IMAD R39, R101, 0x16, RZ ;  /* 0x0000001665277824 */ /* 0x000fe200078e02ff */
[----:B------:R-:W-:Y:S01]  /*9c50*/  IADD3 R4, P1, PT, R119, R2, RZ ;  /* 0x0000000277047210 */ /* 0x000fe20007f3e0ff */
[C---:B------:R-:W-:Y:S01]  /*9c60*/  FMUL R74, R38.reuse, R16 ;  /* 0x00000010264a7220 */ /* 0x040fe20000400000 */
[-C--:B------:R-:W-:Y:S01]  /*9c70*/  LEA.HI.X.SX32 R9, R27, R3.reuse, 0x1, P0 ;  /* 0x000000031b097211 */ /* 0x080fe200000f0eff */
[C---:B------:R-:W-:Y:S01]  /*9c80*/  FMUL R88, R38.reuse, R30 ;  /* 0x0000001e26587220 */ /* 0x040fe20000400000 */
[-C--:B------:R-:W-:Y:S01]  /*9c90*/  LEA.HI.X.SX32 R37, R17, R3.reuse, 0x1, P5 ;  /* 0x0000000311257211 */ /* 0x080fe200028f0eff */
[----:B------:R-:W-:Y:S01]  /*9ca0*/  IMAD R13, R101, 0x7, RZ ;  /* 0x00000007650d7824 */ /* 0x000fe200078e02ff */
[----:B------:R-:W-:Y:S01]  /*9cb0*/  IADD3 R44, P5, PT, R45, R2, RZ ;  /* 0x000000022d2c7210 */ /* 0x000fe20007fbe0ff */
[C---:B------:R-:W-:Y:S01]  /*9cc0*/  FMUL R70, R38.reuse, R12 ;  /* 0x0000000c26467220 */ /* 0x040fe20000400000 */
[----:B------:R-:W-:Y:S01]  /*9cd0*/  LEA.HI.X.SX32 R27, R11, R3, 0x1, P2 ;  /* 0x000000030b1b7211 */ /* 0x000fe200010f0eff */
[C---:B------:R-:W-:Y:S01]  /*9ce0*/  FMUL R83, R38.reuse, R19 ;  /* 0x0000001326537220 */ /* 0x040fe20000400000 */
[----:B------:R-:W-:Y:S01]  /*9cf0*/  IADD3 R16, P0, PT, R115, R2, RZ ;  /* 0x0000000273107210 */ /* 0x000fe20007f1e0ff */
[C---:B------:R-:W-:Y:S01]  /*9d00*/  FMUL R72, R38.reuse, R14 ;  /* 0x0000000e26487220 */ /* 0x040fe20000400000 */
[-C--:B------:R-:W-:Y:S01]  /*9d10*/  IADD3 R30, P2, PT, R31, R2.reuse, RZ ;  /* 0x000000021f1e7210 */ /* 0x080fe20007f5e0ff */
[C---:B------:R-:W-:Y:S01]  /*9d20*/  FMUL R79, R38.reuse, R15 ;  /* 0x0000000f264f7220 */ /* 0x040fe20000400000 */
[----:B------:R-:W-:Y:S01]  /*9d30*/  IADD3 R12, P6, PT, R109, R2, RZ ;  /* 0x000000026d0c7210 */ /* 0x000fe20007fde0ff */
[C---:B------:R-:W-:Y:S01]  /*9d40*/  FMUL R76, R38.reuse, R18 ;  /* 0x00000012264c7220 */ /* 0x040fe20000400000 */
[C---:B------:R-:W-:Y:S01]  /*9d50*/  FMUL R78, R38.reuse, R20 ;  /* 0x00000014264e7220 */ /* 0x040fe20000400000 */
[C---:B------:R-:W-:Y:S01]  /*9d60*/  FMUL R85, R38.reuse, R21 ;  /* 0x0000001526557220 */ /* 0x040fe20000400000 */
[C---:B------:R-:W-:Y:S01]  /*9d70*/  FMUL R82, R38.reuse, R24 ;  /* 0x0000001826527220 */ /* 0x040fe20000400000 */
[C---:B------:R-:W-:Y:S01]  /*9d80*/  FMUL R89, R38.reuse, R25 ;  /* 0x0000001926597220 */ /* 0x040fe20000400000 */
[C---:B------:R-:W-:Y:S01]  /*9d90*/  FMUL R90, R38.reuse, R32 ;  /* 0x00000020265a7220 */ /* 0x040fe20000400000 */
[C---:B------:R-:W-:Y:S01]  /*9da0*/  FMUL R97, R38.reuse, R33 ;  /* 0x0000002126617220 */ /* 0x040fe20000400000 */
[----:B------:R-:W-:Y:S01]  /*9db0*/  FMUL R92, R38, R34 ;  /* 0x00000022265c7220 */ /* 0x000fe20000400000 */
        /* <DEDUP_REMOVED lines=8> */
[----:B------:R-:W-:Y:S01]  /*9e40*/  IMAD.SHL.U32 R21, R101, 0x2, RZ ;  /* 0x0000000265157824 */ /* 0x000fe200078e00ff */
[-C--:B------:R-:W-:Y:S01]  /*9e50*/  LEA.HI.X.SX32 R31, R13, R3.reuse, 0x1, P2 ;  /* 0x000000030d1f7211 */ /* 0x080fe200010f0eff */
[----:B------:R-:W-:Y:S01]  /*9e60*/  IMAD R63, R101, 0x1b, RZ ;  /* 0x0000001b653f7824 */ /* 0x000fe200078e02ff */
[-C--:B------:R-:W-:Y:S01]  /*9e70*/  LEA.HI.X.SX32 R17, R61, R3.reuse, 0x1, P0 ;  /* 0x000000033d117211 */ /* 0x080fe200000f0eff */
[----:B------:R-:W-:Y:S01]  /*9e80*/  IMAD R53, R101, 0x13, RZ ;  /* 0x0000001365357824 */ /* 0x000fe200078e02ff */
[-C--:B------:R-:W-:Y:S01]  /*9e90*/  IADD3 R34, P5, PT, R35, R2.reuse, RZ ;  /* 0x0000000223227210 */ /* 0x080fe20007fbe0ff */
        /* <DEDUP_REMOVED lines=8> */
[----:B------:R-:W-:Y:S01]  /*9f20*/  IMAD.SHL.U32 R25, R101, 0x4, RZ ;  /* 0x0000000465197824 */ /* 0x000fe200078e00ff */
[-C--:B------:R-:W-:Y:S01]  /*9f30*/  IADD3 R42, P6, PT, R61, R2.reuse, RZ ;  /* 0x000000023d2a7210 */ /* 0x080fe20007fde0ff */
[----:B------:R-:W-:Y:S01]  /*9f40*/  IMAD.SHL.U32 R33, R101, 0x8, RZ ;  /* 0x0000000865217824 */ /* 0x000fe200078e00ff */
[-C--:B------:R-:W-:Y:S01]  /*9f50*/  LEA.HI.X.SX32 R39, R19, R3.reuse, 0x1, P3 ;  /* 0x0000000313277211 */ /* 0x080fe200018f0eff */
[----:B------:R-:W-:Y:S01]  /*9f60*/  IMAD.SHL.U32 R49, R101, 0x10, RZ ;  /* 0x0000001065317824 */ /* 0x000fe200078e00ff */
[----:B------:R-:W-:Y:S01]  /*9f70*/  IADD3 R54, P3, PT, R107, R2, RZ ;  /* 0x000000026b367210 */ /* 0x000fe20007f7e0ff */
[----:B------:R-:W-:Y:S01]  /*9f80*/  IMAD R71, R101, 0x1f, RZ ;  /* 0x0000001f65477824 */ /* 0x000fe200078e02ff */
[-C--:B------:R-:W-:Y:S01]  /*9f90*/  LEA.HI.X.SX32 R35, R15, R3.reuse, 0x1, P5 ;  /* 0x000000030f237211 */ /* 0x080fe200028f0eff */
[----:B------:R0:W-:Y:S01]  /*9fa0*/  STG.E.U16 desc[UR22][R2.64], R94 ;  /* 0x0000005e02007986 */ /* 0x0001e2000c101516 */
[-C--:B------:R-:W-:Y:S01]  /*9fb0*/  LEA.HI.X.SX32 R47, R47, R3.reuse, 0x1, P0 ;  /* 0x000000032f2f7211 */ /* 0x080fe200000f0eff */
[----:B------:R-:W1:Y:S01]  /*9fc0*/  LDCU UR4, c[0x0][0x3ec] ;  /* 0x00007d80ff0477ac */ /* 0x000e620008000800 */
[----:B------:R-:W-:-:S02]  /*9fd0*/  LEA.HI.X.SX32 R43, R43, R3, 0x1, P6 ;  /* 0x000000032b2b7211 */ /* 0x000fc400030f0eff */
[-C--:B------:R-:W-:Y:S02]  /*9fe0*/  LEA.HI.X.SX32 R15, R69, R3.reuse, 0x1, P1 ;  /* 0x00000003450f7211 */ /* 0x080fe400008f0eff */
[-C--:B------:R-:W-:Y:S02]  /*9ff0*/  IADD3 R60, P0, PT, R117, R2.reuse, RZ ;  /* 0x00000002753c7210 */ /* 0x080fe40007f1e0ff */
[----:B------:R-:W-:Y:S02]  /*a000*/  LEA.HI.X.SX32 R51, R51, R3, 0x1, P2 ;  /* 0x0000000333337211 */ /* 0x000fe400010f0eff */
[-C--:B------:R-:W-:Y:S02]  /*a010*/  IADD3 R52, P5, PT, R105, R2.reuse, RZ ;  /* 0x0000000269347210 */ /* 0x080fe40007fbe0ff */
[-C--:B------:R-:W-:Y:S02]  /*a020*/  IADD3 R56, P6, PT, R111, R2.reuse, RZ ;  /* 0x000000026f387210 */ /* 0x080fe40007fde0ff */
[----:B------:R-:W-:-:S02]  /*a030*/  IADD3 R58, P1, PT, R113, R2, RZ ;  /* 0x00000002713a7210 */ /* 0x000fc40007f3e0ff */
[-C--:B------:R-:W-:Y:S02]  /*a040*/  IADD3 R62, P2, PT, R121, R2.reuse, RZ ;  /* 0x00000002793e7210 */ /* 0x080fe40007f5e0ff */
[-C--:B------:R-:W-:Y:S01]  /*a050*/  LEA.HI.X.SX32 R55, R55, R3.reuse, 0x1, P3 ;  /* 0x0000000337377211 */ /* 0x080fe200018f0eff */
[----:B-1----:R-:W-:Y:S01]  /*a060*/  UIMAD UR4, UR8, UR4, URZ ;  /* 0x00000004080472a4 */ /* 0x002fe2000f8e02ff */
[----:B------:R-:W-:Y:S02]  /*a070*/  IADD3 R18, P3, PT, R21, R2, RZ ;  /* 0x0000000215127210 */ /* 0x000fe40007f7e0ff */
[-C--:B------:R-:W-:Y:S01]  /*a080*/  LEA.HI.X.SX32 R61, R63, R3.reuse, 0x1, P0 ;  /* 0x000000033f3d7211 */ /* 0x080fe200000f0eff */
[----:B------:R-:W-:Y:S01]  /*a090*/  USHF.L.U32 UR6, UR4, 0x2, URZ ;  /* 0x0000000204067899 */ /* 0x000fe200080006ff */
[-C--:B------:R-:W-:Y:S01]  /*a0a0*/  LEA.HI.X.SX32 R53, R53, R3.reuse, 0x1, P5 ;  /* 0x0000000335357211 */ /* 0x080fe200028f0eff */
[----:B------:R-:W-:Y:S01]  /*a0b0*/  UIMAD.WIDE UR4, UR4, 0x4, URZ ;  /* 0x00000004040478a5 */ /* 0x000fe2000f8e02ff */
[----:B------:R-:W-:-:S02]  /*a0c0*/  LEA.HI.X.SX32 R57, R57, R3, 0x1, P6 ;  /* 0x0000000339397211 */ /* 0x000fc400030f0eff */
[-C--:B------:R-:W-:Y:S02]  /*a0d0*/  LEA.HI.X.SX32 R59, R59, R3.reuse, 0x1, P1 ;  /* 0x000000033b3b7211 */ /* 0x080fe400008f0eff */
[----:B------:R-:W-:Y:S02]  /*a0e0*/  LEA.HI.X.SX32 R63, R65, R3, 0x1, P2 ;  /* 0x00000003413f7211 */ /* 0x000fe400010f0eff */
[-C--:B------:R-:W-:Y:S02]  /*a0f0*/  IADD3 R64, P5, PT, R125, R2.reuse, RZ ;  /* 0x000000027d407210 */ /* 0x080fe40007fbe0ff */
[CC--:B------:R-:W-:Y:S02]  /*a100*/  LEA R20, P6, R101.reuse, R2.reuse, 0x2 ;  /* 0x0000000265147211 */ /* 0x0c0fe400078c10ff */
[CC--:B------:R-:W-:Y:S02]  /*a110*/  LEA R24, P1, R101.reuse, R2.reuse, 0x3 ;  /* 0x0000000265187211 */ /* 0x0c0fe400078218ff */
[----:B------:R-:W-:-:S02]  /*a120*/  LEA R32, P0, R101, R2, 0x4 ;  /* 0x0000000265207211 */ /* 0x000fc400078020ff */
[C---:B------:R-:W-:Y:S02]  /*a130*/  LEA R48, P2, R101.reuse, R2, 0x5 ;  /* 0x0000000265307211 */ /* 0x040fe400078428ff */
[-C--:B------:R-:W-:Y:S02]  /*a140*/  LEA.HI.X.SX32 R19, R101, R3.reuse, 0x1, P3 ;  /* 0x0000000365137211 */ /* 0x080fe400018f0eff */
[----:B0-----:R-:W-:Y:S02]  /*a150*/  PRMT R2, R94, 0x7632, R2 ;  /* 0x000076325e027816 */ /* 0x001fe40000000002 */
[----:B------:R-:W-:Y:S02]  /*a160*/  F2FP.F16.F32.PACK_AB R66, R73, R66 ;  /* 0x000000424942723e */ /* 0x000fe400000000ff */
[-C--:B------:R-:W-:Y:S01]  /*a170*/  LEA.HI.X.SX32 R21, R21, R3.reuse, 0x1, P6 ;  /* 0x0000000315157211 */ /* 0x080fe200030f0eff */
[----:B------:R0:W-:Y:S01]  /*a180*/  STG.E.U16 desc[UR22][R18.64], R2 ;  /* 0x0000000212007986 */ /* 0x0001e2000c101516 */
[----:B------:R-:W-:-:S02]  /*a190*/  LEA.HI.X.SX32 R25, R25, R3, 0x1, P1 ;  /* 0x0000000319197211 */ /* 0x000fc400008f0eff */
[-C--:B------:R-:W-:Y:S01]  /*a1a0*/  LEA.HI.X.SX32 R33, R33, R3.reuse, 0x1, P0 ;  /* 0x0000000321217211 */ /* 0x080fe200000f0eff */
[----:B------:R1:W-:Y:S01]  /*a1b0*/  STG.E.U16 desc[UR22][R20.64], R96 ;  /* 0x0000006014007986 */ /* 0x0003e2000c101516 */
[-C--:B------:R-:W-:Y:S02]  /*a1c0*/  LEA.HI.X.SX32 R49, R49, R3.reuse, 0x1, P2 ;  /* 0x0000000331317211 */ /* 0x080fe400010f0eff */
[----:B------:R-:W-:Y:S02]  /*a1d0*/  LEA.HI.X.SX32 R65, R71, R3, 0x1, P5 ;  /* 0x0000000347417211 */ /* 0x000fe400028f0eff */
[----:B------:R-:W-:Y:S02]  /*a1e0*/  PRMT R3, R96, 0x7632, R3 ;  /* 0x0000763260037816 */ /* 0x000fe40000000003 */
[----:B------:R-:W-:Y:S02]  /*a1f0*/  F2FP.F16.F32.PACK_AB R68, R75, R68 ;  /* 0x000000444b44723e */ /* 0x000fe400000000ff */
[----:B0-----:R-:W-:Y:S01]  /*a200*/  PRMT R19, R66, 0x7632, R19 ;  /* 0x0000763242137816 */ /* 0x001fe20000000013 */
[----:B------:R0:W-:Y:S01]  /*a210*/  STG.E.U16 desc[UR22][R22.64], R3 ;  /* 0x0000000316007986 */ /* 0x0001e2000c101516 */
[----:B------:R-:W-:-:S02]  /*a220*/  F2FP.F16.F32.PACK_AB R70, R77, R70 ;  /* 0x000000464d46723e */ /* 0x000fc400000000ff */
[----:B------:R-:W-:Y:S01]  /*a230*/  PRMT R2, R68, 0x7632, R2 ;  /* 0x0000763244027816 */ /* 0x000fe20000000002 */
[----:B------:R2:W-:Y:S01]  /*a240*/  STG.E.U16 desc[UR22][R24.64], R66 ;  /* 0x0000004218007986 */ /* 0x0005e2000c101516 */
[----:B------:R-:W-:Y:S02]  /*a250*/  F2FP.F16.F32.PACK_AB R72, R79, R72 ;  /* 0x000000484f48723e */ /* 0x000fe400000000ff */
[----:B------:R-:W-:Y:S01]  /*a260*/  F2FP.F16.F32.PACK_AB R74, R81, R74 ;  /* 0x0000004a514a723e */ /* 0x000fe200000000ff */
[----:B------:R4:W-:Y:S01]  /*a270*/  STG.E.U16 desc[UR22][R26.64], R19 ;  /* 0x000000131a007986 */ /* 0x0009e2000c101516 */
[----:B------:R-:W-:Y:S02]  /*a280*/  F2FP.F16.F32.PACK_AB R76, R83, R76 ;  /* 0x0000004c534c723e */ /* 0x000fe400000000ff */
[----:B-1----:R-:W-:Y:S01]  /*a290*/  PRMT R21, R74, 0x7632, R21 ;  /* 0x000076324a157816 */ /* 0x002fe20000000015 */
[----:B------:R1:W-:Y:S01]  /*a2a0*/  STG.E.U16 desc[UR22][R28.64], R68 ;  /* 0x000000441c007986 */ /* 0x0003e2000c101516 */
[----:B0-----:R-:W-:-:S02]  /*a2b0*/  PRMT R3, R70, 0x7632, R3 ;  /* 0x0000763246037816 */ /* 0x001fc40000000003 */
[----:B------:R-:W-:Y:S01]  /*a2c0*/  F2FP.F16.F32.PACK_AB R78, R85, R78 ;  /* 0x0000004e554e723e */ /* 0x000fe200000000ff */
[----:B------:R-:W-:Y:S01]  /*a2d0*/  STG.E.U16 desc[UR22][R30.64], R2 ;  /* 0x000000021e007986 */ /* 0x000fe2000c101516 */
[----:B------:R-:W-:Y:S02]  /*a2e0*/  PRMT R23, R76, 0x7632, R23 ;  /* 0x000076324c177816 */ /* 0x000fe40000000017 */
[----:B--2---:R-:W-:Y:S01]  /*a2f0*/  PRMT R25, R78, 0x7632, R25 ;  /* 0x000076324e197816 */ /* 0x004fe20000000019 */
[----:B------:R-:W-:Y:S01]  /*a300*/  STG.E.U16 desc[UR22][R32.64], R70 ;  /* 0x0000004620007986 */ /* 0x000fe2000c101516 */
[----:B----4-:R-:W-:Y:S02]  /*a310*/  PRMT R19, R72, 0x7632, R19 ;  /* 0x0000763248137816 */ /* 0x010fe40000000013 */
[----:B------:R-:W-:Y:S01]  /*a320*/  F2FP.F16.F32.PACK_AB R80, R87, R80 ;  /* 0x000000505750723e */ /* 0x000fe200000000ff */
[----:B------:R0:W-:Y:S01]  /*a330*/  STG.E.U16 desc[UR22][R34.64], R3 ;  /* 0x0000000322007986 */ /* 0x0001e2000c101516 */
[----:B------:R-:W-:-:S02]  /*a340*/  F2FP.F16.F32.PACK_AB R82, R89, R82 ;  /* 0x000000525952723e */ /* 0x000fc400000000ff */
[----:B------:R-:W-:Y:S01]  /*a350*/  PRMT R26, R80, 0x7632, R26 ;  /* 0x00007632501a7816 */ /* 0x000fe2000000001a */
[----:B------:R-:W-:Y:S01]  /*a360*/  STG.E.U16 desc[UR22][R36.64], R72 ;  /* 0x0000004824007986 */ /* 0x000fe2000c101516 */
[----:B------:R-:W-:Y:S02]  /*a370*/  F2FP.F16.F32.PACK_AB R84, R91, R84 ;  /* 0x000000545b54723e */ /* 0x000fe400000000ff */
[----:B------:R-:W-:Y:S01]  /*a380*/  PRMT R27, R82, 0x7632, R27 ;  /* 0x00007632521b7816 */ /* 0x000fe2000000001b */
[----:B------:R-:W-:Y:S01]  /*a390*/  STG.E.U16 desc[UR22][R38.64], R19 ;  /* 0x0000001326007986 */ /* 0x000fe2000c101516 */
[----:B------:R-:W-:Y:S02]  /*a3a0*/  F2FP.F16.F32.PACK_AB R86, R93, R86 ;  /* 0x000000565d56723e */ /* 0x000fe400000000ff */
[----:B-1----:R-:W-:Y:S01]  /*a3b0*/  PRMT R28, R84, 0x7632, R28 ;  /* 0x00007632541c7816 */ /* 0x002fe2000000001c */
[----:B------:R-:W-:Y:S01]  /*a3c0*/  STG.E.U16 desc[UR22][R40.64], R74 ;  /* 0x0000004a28007986 */ /* 0x000fe2000c101516 */
[----:B------:R-:W-:Y:S01]  /*a3d0*/  F2FP.F16.F32.PACK_AB R88, R95, R88 ;  /* 0x000000585f58723e */ /* 0x000fe200000000ff */
[----:B0-----:R-:W-:Y:S01]  /*a3e0*/  IMAD.SHL.U32 R3, R0, 0x4, RZ ;  /* 0x0000000400037824 */ /* 0x001fe200078e00ff */
[----:B------:R-:W-:Y:S01]  /*a3f0*/  PRMT R29, R86, 0x7632, R29 ;  /* 0x00007632561d7816 */ /* 0x000fe2000000001d */
[----:B------:R-:W-:Y:S01]  /*a400*/  STG.E.U16 desc[UR22][R42.64], R21 ;  /* 0x000000152a007986 */ /* 0x000fe2000c101516 */
[----:B------:R-:W-:Y:S01]  /*a410*/  F2FP.F16.F32.PACK_AB R90, R97, R90 ;  /* 0x0000005a615a723e */ /* 0x000fe200000000ff */
[----:B------:R-:W-:Y:S01]  /*a420*/  IMAD.HI R0, R0, 0x4, RZ ;  /* 0x0000000400007827 */ /* 0x000fe200078e02ff */
[----:B------:R-:W-:Y:S01]  /*a430*/  PRMT R30, R88, 0x7632, R30 ;  /* 0x00007632581e7816 */ /* 0x000fe2000000001e */
[----:B------:R-:W-:Y:S01]  /*a440*/  STG.E.U16 desc[UR22][R44.64], R76 ;  /* 0x0000004c2c007986 */ /* 0x000fe2000c101516 */
[----:B------:R-:W-:-:S02]  /*a450*/  F2FP.F16.F32.PACK_AB R92, R99, R92 ;  /* 0x0000005c635c723e */ /* 0x000fc400000000ff */
[----:B------:R-:W-:Y:S01]  /*a460*/  PRMT R31, R90, 0x7632, R31 ;  /* 0x000076325a1f7816 */ /* 0x000fe2000000001f */
[----:B------:R-:W-:Y:S01]  /*a470*/  STG.E.U16 desc[UR22][R46.64], R23 ;  /* 0x000000172e007986 */ /* 0x000fe2000c101516 */
[----:B------:R-:W-:-:S03]  /*a480*/  PRMT R32, R92, 0x7632, R32 ;  /* 0x000076325c207816 */ /* 0x000fc60000000020 */
[----:B------:R-:W-:Y:S04]  /*a490*/  STG.E.U16 desc[UR22][R48.64], R78 ;  /* 0x0000004e30007986 */ /* 0x000fe8000c101516 */
[----:B------:R-:W-:Y:S04]  /*a4a0*/  STG.E.U16 desc[UR22][R50.64], R25 ;  /* 0x0000001932007986 */ /* 0x000fe8000c101516 */
[----:B------:R0:W-:Y:S04]  /*a4b0*/  STG.E.U16 desc[UR22][R10.64], R80 ;  /* 0x000000500a007986 */ /* 0x0001e8000c101516 */
[----:B------:R1:W-:Y:S04]  /*a4c0*/  STG.E.U16 desc[UR22][R52.64], R26 ;  /* 0x0000001a34007986 */ /* 0x0003e8000c101516 */
[----:B------:R1:W-:Y:S01]  /*a4d0*/  STG.E.U16 desc[UR22][R8.64], R82 ;  /* 0x0000005208007986 */ /* 0x0003e2000c101516 */
[----:B0-----:R-:W0:Y:S03]  /*a4e0*/  LDC.64 R10, c[0x0][0x3a0] ;  /* 0x0000e800ff0a7b82 */ /* 0x001e260000000a00 */
[----:B------:R1:W-:Y:S04]  /*a4f0*/  STG.E.U16 desc[UR22][R54.64], R27 ;  /* 0x0000001b36007986 */ /* 0x0003e8000c101516 */
[----:B------:R1:W-:Y:S04]  /*a500*/  STG.E.U16 desc[UR22][R12.64], R84 ;  /* 0x000000540c007986 */ /* 0x0003e8000c101516 */
[----:B------:R1:W-:Y:S04]  /*a510*/  STG.E.U16 desc[UR22][R56.64], R28 ;  /* 0x0000001c38007986 */ /* 0x0003e8000c101516 */
[----:B------:R1:W-:Y:S04]  /*a520*/  STG.E.U16 desc[UR22][R6.64], R86 ;  /* 0x0000005606007986 */ /* 0x0003e8000c101516 */
[----:B------:R1:W-:Y:S04]  /*a530*/  STG.E.U16 desc[UR22][R58.64], R29 ;  /* 0x0000001d3a007986 */ /* 0x0003e8000c101516 */
[----:B------:R1:W-:Y:S01]  /*a540*/  STG.E.U16 desc[UR22][R16.64], R88 ;  /* 0x0000005810007986 */ /* 0x0003e2000c101516 */
[----:B0-----:R-:W-:-:S03]  /*a550*/  IADD3 R2, P0, P1, R3, UR6, R10 ;  /* 0x0000000603027c10 */ /* 0x001fc6000f91e00a */
[----:B------:R1:W-:Y:S01]  /*a560*/  STG.E.U16 desc[UR22][R60.64], R30 ;  /* 0x0000001e3c007986 */ /* 0x0003e2000c101516 */
[----:B------:R-:W-:-:S03]  /*a570*/  IADD3.X R3, PT, PT, R0, UR5, R11, P0, P1 ;  /* 0x0000000500037c10 */ /* 0x000fc600087e240b */
[----:B------:R1:W-:Y:S04]  /*a580*/  STG.E.U16 desc[UR22][R4.64], R90 ;  /* 0x0000005a04007986 */ /* 0x0003e8000c101516 */
[----:B------:R1:W-:Y:S04]  /*a590*/  STG.E.U16 desc[UR22][R62.64], R31 ;  /* 0x0000001f3e007986 */ /* 0x0003e8000c101516 */
[----:B------:R1:W-:Y:S04]  /*a5a0*/  STG.E.U16 desc[UR22][R14.64], R92 ;  /* 0x0000005c0e007986 */ /* 0x0003e8000c101516 */
[----:B------:R1:W-:Y:S04]  /*a5b0*/  STG.E.U16 desc[UR22][R64.64], R32 ;  /* 0x0000002040007986 */ /* 0x0003e8000c101516 */
[----:B------:R1:W-:Y:S01]  /*a5c0*/  STG.E desc[UR22][R2.64], R67 ;  /* 0x0000004302007986 */ /* 0x0003e2000c101916 */
[----:B---3--:R-:W-:Y:S06]  /*a5d0*/  BAR.SYNC.DEFER_BLOCKING 0x0 ;  /* 0x0000000000007b1d */ /* 0x008fec0000010000 */
[----:B------:R-:W-:Y:S05]  /*a5e0*/  @P4 BRA `(.L_x_22) ;  /* 0x0000000000a04947 */ /* 0x000fea0003800000 */
[----:B------:R-:W0:Y:S01]  /*a5f0*/  S2UR UR5, SR_CgaCtaId ;  /* 0x00000000000579c3 */ /* 0x000e220000008800 */
[----:B------:R-:W-:Y:S01]  /*a600*/  NOP ;  /* 0x0000000000007918 */ /* 0x000fe20000000000 */
[----:B------:R-:W-:Y:S01]  /*a610*/  UMOV UR4, 0x50 ;  /* 0x0000005000047882 */ /* 0x000fe20000000000 */
[----:B------:R-:W-:Y:S02]  /*a620*/  IMAD.U32 R0, RZ, RZ, UR10 ;  /* 0x0000000aff007e24 */ /* 0x000fe4000f8e00ff */
[----:B-1----:R-:W-:Y:S02]  /*a630*/  IMAD.MOV.U32 R3, RZ, RZ, 0xf ;  /* 0x0000000fff037424 */ /* 0x002fe400078e00ff */
[----:B------:R-:W-:Y:S01]  /*a640*/  IMAD.MOV.U32 R7, RZ, RZ, 0x1 ;  /* 0x00000001ff077424 */ /* 0x000fe200078e00ff */
[----:B------:R-:W-:-:S04]  /*a650*/  LOP3.LUT R0, R0, 0xffff, RZ, 0xc0, !PT ;  /* 0x0000ffff00007812 */ /* 0x000fc800078ec0ff */
[----:B------:R-:W-:-:S05]  /*a660*/  SHF.R.U32.HI R0, RZ, 0x5, R0 ;  /* 0x00000005ff007819 */ /* 0x000fca0000011600 */
[----:B------:R-:W-:Y:S01]  /*a670*/  VIADD R2, R0, 0x10 ;  /* 0x0000001000027836 */ /* 0x000fe20000000000 */
[----:B------:R-:W-:Y:S01]  /*a680*/  SHF.L.U32 R0, R3, R0, RZ ;  /* 0x0000000003007219 */ /* 0x000fe200000006ff */
[----:B0-----:R-:W-:-:S03]  /*a690*/  ULEA UR6, UR5, UR4, 0x18 ;  /* 0x0000000405067291 */ /* 0x001fc6000f8ec0ff */
[----:B------:R-:W-:-:S04]  /*a6a0*/  SHF.L.U32 R3, R7, R2, RZ ;  /* 0x0000000207037219 */ /* 0x000fc800000006ff */
[----:B------:R-:W-:Y:S02]  /*a6b0*/  LOP3.LUT R0, R3, R0, RZ, 0xfc, !PT ;  /* 0x0000000003007212 */ /* 0x000fe400078efcff */
[----:B------:R-:W0:Y:S02]  /*a6c0*/  LDS R5, [UR6] ;  /* 0x00000006ff057984 */ /* 0x000e240008000800 */
[C---:B------:R-:W-:Y:S02]  /*a6d0*/  LOP3.LUT R2, R0.reuse, 0xffff, RZ, 0xc0, !PT ;  /* 0x0000ffff00027812 */ /* 0x040fe400078ec0ff */
[----:B0-----:R-:W-:-:S04]  /*a6e0*/  LOP3.LUT R3, R0, 0xffff, R5, 0x80, !PT ;  /* 0x0000ffff00037812 */ /* 0x001fc800078e8005 */
[----:B------:R-:W-:-:S13]  /*a6f0*/  ISETP.NE.AND P0, PT, R3, R2, PT ;  /* 0x000000020300720c */ /* 0x000fda0003f05270 */
[----:B------:R-:W-:Y:S05]  /*a700*/  @P0 BRA `(.L_x_23) ;  /* 0x0000000000500947 */ /* 0x000fea0003800000 */
[----:B------:R-:W-:Y:S02]  /*a710*/  SHF.R.U32.HI R5, RZ, 0x10, R5 ;  /* 0x00000010ff057819 */ /* 0x000fe40000011605 */
[----:B------:R-:W-:-:S04]  /*a720*/  SHF.R.U32.HI R2, RZ, 0x10, R0 ;  /* 0x00000010ff027819 */ /* 0x000fc80000011600 */
[----:B------:R-:W-:-:S04]  /*a730*/  LOP3.LUT R5, R5, R2, RZ, 0xc0, !PT ;  /* 0x0000000205057212 */ /* 0x000fc800078ec0ff */
[----:B------:R-:W-:-:S13]  /*a740*/  ISETP.NE.AND P0, PT, R5, R2, PT ;  /* 0x000000020500720c */ /* 0x000fda0003f05270 */
[----:B------:R-:W-:Y:S05]  /*a750*/  @P0 BRA `(.L_x_24) ;  /* 0x0000000000300947 */ /* 0x000fea0003800000 */
[----:B------:R-:W-:Y:S01]  /*a760*/  R2UR UR4, R0 ;  /* 0x00000000000472ca */ /* 0x000fe200000e0000 */
[----:B------:R-:W-:Y:S01]  /*a770*/  VOTEU.ANY UR5, UPT, PT ;  /* 0x0000000000057886 */ /* 0x000fe200038e0100 */
[----:B------:R-:W0:Y:S01]  /*a780*/  S2R R0, SR_LANEID ;  /* 0x0000000000007919 */ /* 0x000e220000000000 */
[----:B------:R-:W-:-:S10]  /*a790*/  UFLO.U32 UR5, UR5 ;  /* 0x00000005000572bd */ /* 0x000fd400080e0000 */
[----:B------:R-:W-:-:S06]  /*a7a0*/  ULOP3.LUT UR4, URZ, UR4, URZ, 0x33, !UPT ;  /* 0x00000004ff047292 */ /* 0x000fcc000f8e33ff */
[----:B------:R-:W-:-:S04]  /*a7b0*/  IMAD.U32 R2, RZ, RZ, UR4 ;  /* 0x00000004ff027e24 */ /* 0x000fc8000f8e00ff */
[----:B------:R-:W1:Y:S02]  /*a7c0*/  REDUX UR7, R2 ;  /* 0x00000000020773c4 */ /* 0x000e640000000000 */
[----:B------:R2:W-:Y:S01]  /*a7d0*/  UTCATOMSWS.AND URZ, UR4 ;  /* 0x0000000400ff79e3 */ /* 0x0005e20008000000 */
[----:B0-----:R-:W-:Y:S01]  /*a7e0*/  ISETP.EQ.U32.AND P0, PT, R0, UR5, PT ;  /* 0x0000000500007c0c */ /* 0x001fe2000bf02070 */
[----:B-1----:R-:W-:-:S12]  /*a7f0*/  IMAD.U32 R0, RZ, RZ, UR7 ;  /* 0x00000007ff007e24 */ /* 0x002fd8000f8e00ff */
[----:B------:R2:W-:Y:S01]  /*a800*/  @P0 ATOMS.AND RZ, [UR6], R0 ;  /* 0x00000000ffff098c */ /* 0x0005e2000a800006 */
[----:B------:R-:W-:Y:S05]  /*a810*/  BRA `(.L_x_22) ;  /* 0x0000000000147947 */ /* 0x000fea0003800000 */
.L_x_24:
[----:B------:R-:W-:-:S07]  /*a820*/  MOV R2, 0xa840 ;  /* 0x0000a84000027802 */ /* 0x000fce0000000f00 */
[----:B------:R-:W-:Y:S05]  /*a830*/  CALL.REL.NOINC `($__internal_0_$__cuda_sm10x_tcgen05_guardrail_trap_col_being_dealloced_not_returned_by_alloc) ;  /* 0x0000000000447944 */ /* 0x000fea0003c00000 */
[----:B------:R-:W-:Y:S05]  /*a840*/  BRA `(.L_x_22) ;  /* 0x0000000000087947 */ /* 0x000fea0003800000 */
.L_x_23:
[----:B------:R-:W-:-:S07]  /*a850*/  MOV R2, 0xa870 ;  /* 0x0000a87000027802 */ /* 0x000fce0000000f00 */
[----:B------:R-:W-:Y:S05]  /*a860*/  CALL.REL.NOINC `($__internal_2_$__cuda_sm10x_tcgen05_guardrail_trap_unallocated_columns_being_dealloced) ;  /* 0x0000000000507944 */ /* 0x000fea0003c00000 */
.L_x_22:
[----:B------:R-:W-:Y:S01]  /*a870*/  NOP ;  /* 0x0000000000007918 */ /* 0x000fe20000000000 */
[----:B--2---:R-:W-:Y:S05]  /*a880*/  EXIT ;  /* 0x000000000000794d */ /* 0x004fea0003800000 */
.L_x_8:
[----:B------:R-:W1:Y:S02]  /*a890*/  SYNCS.PHASECHK.TRANS64.TRYWAIT P2, [UR9+0x3000], RZ ;  /* 0x003000ffff0075a7 */ /* 0x000e640008041109 */
[----:B-1----:R-:W-:Y:S05]  /*a8a0*/  @!P2 BRA `(.L_x_8) ;  /* 0xfffffffc00f8a947 */ /* 0x002fea000383ffff */
[----:B------:R-:W-:Y:S05]  /*a8b0*/  BRA `(.L_x_7) ;  /* 0xffffff7000c47947 */ /* 0x000fea000383ffff */
.L_x_17:
[----:B------:R-:W1:Y:S02]  /*a8c0*/  SYNCS.PHASECHK.TRANS64.TRYWAIT P6, [UR9+0x5010], RZ ;  /* 0x005010ffff0075a7 */ /* 0x000e6400080c1109 */
[----:B-1----:R-:W-:Y:S05]  /*a8d0*/  @!P6 BRA `(.L_x_17) ;  /* 0xfffffffc00f8e947 */ /* 0x002fea000383ffff */
[----:B------:R-:W-:Y:S05]  /*a8e0*/  BRA `(.L_x_25) ;  /* 0xffffffb400887947 */ /* 0x000fea000383ffff */
.L_x_18:
[----:B------:R-:W1:Y:S02]  /*a8f0*/  SYNCS.PHASECHK.TRANS64.TRYWAIT P0, [UR27], R142 ;  /* 0x0000008eff0075a7 */ /* 0x000e64000800111b */
[----:B-1----:R-:W-:Y:S05]  /*a900*/  @!P0 BRA `(.L_x_18) ;  /* 0xfffffffc00f88947 */ /* 0x002fea000383ffff */
[----:B------:R-:W-:Y:S05]  /*a910*/  BRA `(.L_x_26) ;  /* 0xffffffd000387947 */ /* 0x000fea000383ffff */
.L_x_21:
[----:B------:R-:W0:Y:S02]  /*a920*/  SYNCS.PHASECHK.TRANS64.TRYWAIT P0, [UR27], R2 ;  /* 0x00000002ff0075a7 */ /* 0x000e24000800111b */
[----:B0-----:R-:W-:Y:S05]  /*a930*/  @!P0 BRA `(.L_x_21) ;  /* 0xfffffffc00f88947 */ /* 0x001fea000383ffff */
[----:B------:R-:W-:Y:S05]  /*a940*/  BRA `(.L_x_27) ;  /* 0xffffffe400f87947 */ /* 0x000fea000383ffff */
        .weak           $__internal_0_$__cuda_sm10x_tcgen05_guardrail_trap_col_being_dealloced_not_returned_by_alloc
        .type           $__internal_0_$__cuda_sm10x_tcgen05_guardrail_trap_col_being_dealloced_not_returned_by_alloc,@function
        .size           $__internal_0_$__cuda_sm10x_tcgen05_guardrail_trap_col_being_dealloced_not_returned_by_alloc,($__internal_1_$__cuda_sm10x_tcgen05_guardrail_trap_phase_invalid_during_alloc - $__internal_0_$__cuda_sm10x_tcgen05_guardrail_trap_col_being_dealloced_not_returned_by_alloc)
$__internal_0_$__cuda_sm10x_tcgen05_guardrail_trap_col_being_dealloced_not_returned_by_alloc:
[----:B------:R-:W-:Y:S05]  /*a950*/  BPT.TRAP 0x1 ;  /* 0x000000040000795c */ /* 0x000fea0000300000 */
[----:B------:R-:W-:-:S04]  /*a960*/  IMAD.MOV.U32 R3, RZ, RZ, 0x0 ;  /* 0x00000000ff037424 */ /* 0x000fc800078e00ff */
[----:B------:R-:W-:Y:S05]  /*a970*/  RET.REL.NODEC R2 `(attn_fwd) ;  /* 0xffffff5402a07950 */ /* 0x000fea0003c3ffff */
        .weak           $__internal_1_$__cuda_sm10x_tcgen05_guardrail_trap_phase_invalid_during_alloc
        .type           $__internal_1_$__cuda_sm10x_tcgen05_guardrail_trap_phase_invalid_during_alloc,@function
        .size           $__internal_1_$__cuda_sm10x_tcgen05_guardrail_trap_phase_invalid_during_alloc,($__internal_2_$__cuda_sm10x_tcgen05_guardrail_trap_unallocated_columns_being_dealloced - $__internal_1_$__cuda_sm10x_tcgen05_guardrail_trap_phase_invalid_during_alloc)
$__internal_1_$__cuda_sm10x_tcgen05_guardrail_trap_phase_invalid_during_alloc:
[----:B------:R-:W-:Y:S05]  /*a980*/  BPT.TRAP 0x1 ;  /* 0x000000040000795c */ /* 0x000fea0000300000 */
[----:B------:R-:W-:-:S04]  /*a990*/  IMAD.MOV.U32 R3, RZ, RZ, 0x0 ;  /* 0x00000000ff037424 */ /* 0x000fc800078e00ff */
[----:B------:R-:W-:Y:S05]  /*a9a0*/  RET.REL.NODEC R2 `(attn_fwd) ;  /* 0xffffff5402947950 */ /* 0x000fea0003c3ffff */
        .weak           $__internal_2_$__cuda_sm10x_tcgen05_guardrail_trap_unallocated_columns_being_dealloced
        .type           $__internal_2_$__cuda_sm10x_tcgen05_guardrail_trap_unallocated_columns_being_dealloced,@function
        .size           $__internal_2_$__cuda_sm10x_tcgen05_guardrail_trap_unallocated_columns_being_dealloced,(.L_x_31 - $__internal_2_$__cuda_sm10x_tcgen05_guardrail_trap_unallocated_columns_being_dealloced)
$__internal_2_$__cuda_sm10x_tcgen05_guardrail_trap_unallocated_columns_being_dealloced:
[----:B------:R-:W-:Y:S05]  /*a9b0*/  BPT.TRAP 0x1 ;  /* 0x000000040000795c */ /* 0x000fea0000300000 */
[----:B------:R-:W-:-:S04]  /*a9c0*/  IMAD.MOV.U32 R3, RZ, RZ, 0x0 ;  /* 0x00000000ff037424 */ /* 0x000fc800078e00ff */
[----:B------:R-:W-:Y:S05]  /*a9d0*/  RET.REL.NODEC R2 `(attn_fwd) ;  /* 0xffffff5402887950 */ /* 0x000fea0003c3ffff */
.L_x_28:
[----:B------:R-:W-:-:S00]  /*a9e0*/  BRA `(.L_x_28) ;  /* 0xfffffffc00fc7947 */ /* 0x000fc0000383ffff */
[----:B------:R-:W-:-:S00]  /*a9f0*/  NOP ;  /* 0x0000000000007918 */ /* 0x000fc00000000000 */
        /* <DEDUP_REMOVED lines=8> */
.L_x_31:


//--------------------- .nv.global.init           --------------------------
	.section	.nv.global.init,"aw",@progbits
.nv.global.init:
	.type		_$_str,@object
	.size		_$_str,(.L_3 - _$_str)
_$_str:
        /*0000*/ 	.byte	0x5f, 0x5f, 0x43, 0x55, 0x44, 0x41, 0x5f, 0x46, 0x54, 0x5a, 0x00
.L_3:


//--------------------- .nv.shared.attn_fwd       --------------------------
	.section	.nv.shared.attn_fwd,"aw",@nobits
	.sectionflags	@""
	.align	16
	.zero		1024


//--------------------- .nv.shared.reserved.0     --------------------------
	.section	.nv.shared.reserved.0,"aw",@nobits
	.align	8
	.weak		__nv_reservedSMEM_offset_0_alias
	.size		__nv_reservedSMEM_offset_0_alias, 0, 64
	.other		__nv_reservedSMEM_offset_0_alias,@"STO_CUDA_RESERVED_SHARED STV_DEFAULT"
__nv_reservedSMEM_offset_0_alias:
	.zero		0
.nv.shared.reserved.0:
	.zero		64
	.weak		__nv_reservedSMEM_allocation_phase
	.type		__nv_reservedSMEM_allocation_phase,@object
	.size		__nv_reservedSMEM_allocation_phase,(.L_0 - __nv_reservedSMEM_allocation_phase)
__nv_reservedSMEM_allocation_phase:
	.zero		1
.L_0:
	.zero		7
	.weak		__nv_reservedSMEM_devtool_atexit_pc
	.type		__nv_reservedSMEM_devtool_atexit_pc,@object
	.size		__nv_reservedSMEM_devtool_atexit_pc,(__nv_reservedSMEM_allocation_mask - __nv_reservedSMEM_devtool_atexit_pc)
__nv_reservedSMEM_devtool_atexit_pc:
	.zero		8
	.weak		__nv_reservedSMEM_allocation_mask
	.type		__nv_reservedSMEM_allocation_mask,@object
	.size		__nv_reservedSMEM_allocation_mask,(.L_2 - __nv_reservedSMEM_allocation_mask)
__nv_reservedSMEM_allocation_mask:
	.zero		4
.L_2:


//--------------------- .nv.constant0.attn_fwd    --------------------------
	.section	.nv.constant0.attn_fwd,"a",@progbits
	.sectionflags	@""
	.align	4
.nv.constant0.attn_fwd:
	.zero		1032


//--------------------- SYMBOLS --------------------------

	.type		.nv.reservedSmem.offset0,@object
	.size		.nv.reservedSmem.offset0,0x4
	.type		.nv.reservedSmem.cap,@object
	.size		.nv.reservedSmem.cap,0x4
